	.target	sm_90a

	.elftype	@"ET_EXEC"


//--------------------- .note.nv.tkinfo           --------------------------
	.section	.note.nv.tkinfo,"",@"SHT_NOTE"
	.sectionflags	@"SHF_NOTE_NV_TKINFO"
	.tkinfo
        /*0018*/ 	.word	0x00000002
        /*0030*/ 	.string	""
        /*0030*/ 	.string	"ptxas"
        /*0030*/ 	.string	"Cuda compilation tools, release 13.0, V13.0.88"
        /*0030*/ 	.string	"Build cuda_13.0.r13.0/compiler.36424714_0"
        /*0030*/ 	.string	"-arch sm_90a -m 64 "



//--------------------- .note.nv.cuinfo           --------------------------
	.section	.note.nv.cuinfo,"",@"SHT_NOTE"
	.sectionflags	@"SHF_NOTE_NV_CUINFO"
        /*0018*/ 	.short	0x0002
        /*001a*/ 	.short	0x005a
        /*001c*/ 	.short	0x0082
	.zero		2


//--------------------- .nv.info                  --------------------------
	.section	.nv.info,"",@"SHT_CUDA_INFO"
	.align	4


	//----- nvinfo : EIATTR_REGCOUNT
	.align		4
        /*0000*/ 	.byte	0x04, 0x2f
        /*0002*/ 	.short	(.L_12 - .L_11)
	.align		4
.L_11:
        /*0004*/ 	.word	index@(_ZN7cutlass13device_kernelINS_4conv6kernel13ConvUniversalINS1_16ConvProblemShapeILNS1_8OperatorE1ELi2EEENS1_10collective14CollectiveConvINS1_46MainloopSm90TmaGmmaWarpSpecializedImplicitGemmILS5_1ELi7ELi2EN4cute5tupleIJNSA_1CILi2EEENSC_ILi1EEESE_EEENS1_36KernelImplicitTmaWarpSpecializedSm90ELi1EEENSB_IJNSC_ILi128EEESI_NSB_IJNSC_ILi64EEEEEEEEENS_6half_tESM_NSA_8TiledMMAINSA_8MMA_AtomIJNSA_4SM904GMMA26MMA_64x128x16_F32F16F16_SSILNSQ_5MajorE0ELSS_1ELNSQ_7ScaleInE1ELST_1EEEEEENSA_6LayoutINSB_IJSE_SE_SE_EEENSB_IJNSC_ILi0EEESY_SY_EEEEENSB_IJNSA_10UnderscoreES11_S11_EEEEENS7_6detail26Sm90ImplicitGemmTileTraitsINSA_20SM90_TMA_LOAD_IM2COLENSA_14ComposedLayoutINSA_7SwizzleILi3ELi4ELi3EEENSA_18smem_ptr_flag_bitsILi16EEENSW_INSB_IJNSB_IJNSC_ILi8EEENSC_ILi16EEEEEENSB_IJSJ_SE_EEENSB_IJSE_NSC_ILi7EEEEEEEEENSB_IJNSB_IJSJ_NSC_ILi512EEEEEENSB_IJSE_SY_EEENSB_IJSY_NSC_ILi8192EEEEEEEEEEEEEvEENS15_INSA_23SM90_TMA_LOAD_MULTICASTENS17_IS19_S1B_NSW_INSB_IJNSB_IJSJ_SD_EEENSB_IJS1C_S1C_EEES1H_EEENSB_IJNSB_IJSE_NSC_ILi4096EEEEEES1K_S1N_EEEEEEEvEEEENS_8epilogue10collective6detail29Sm90TmaWarpSpecializedAdapterINS24_15DefaultEpilogueISM_NSB_IJNSB_IJlllEEESE_SY_EEES29_NS23_6thread17LinearCombinationISM_Li1EffLNS2A_9ScaleType4KindE0ELNS_15FloatRoundStyleE2ESM_EENS_4gemm15EpilogueDefaultEEEEEvvEEEEvNT_6ParamsE)
        /*0008*/ 	.word	0x0000009a


	//----- nvinfo : EIATTR_FRAME_SIZE
	.align		4
.L_12:
        /*000c*/ 	.byte	0x04, 0x11
        /*000e*/ 	.short	(.L_14 - .L_13)
	.align		4
.L_13:
        /*0010*/ 	.word	index@(_ZN7cutlass13device_kernelINS_4conv6kernel13ConvUniversalINS1_16ConvProblemShapeILNS1_8OperatorE1ELi2EEENS1_10collective14CollectiveConvINS1_46MainloopSm90TmaGmmaWarpSpecializedImplicitGemmILS5_1ELi7ELi2EN4cute5tupleIJNSA_1CILi2EEENSC_ILi1EEESE_EEENS1_36KernelImplicitTmaWarpSpecializedSm90ELi1EEENSB_IJNSC_ILi128EEESI_NSB_IJNSC_ILi64EEEEEEEEENS_6half_tESM_NSA_8TiledMMAINSA_8MMA_AtomIJNSA_4SM904GMMA26MMA_64x128x16_F32F16F16_SSILNSQ_5MajorE0ELSS_1ELNSQ_7ScaleInE1ELST_1EEEEEENSA_6LayoutINSB_IJSE_SE_SE_EEENSB_IJNSC_ILi0EEESY_SY_EEEEENSB_IJNSA_10UnderscoreES11_S11_EEEEENS7_6detail26Sm90ImplicitGemmTileTraitsINSA_20SM90_TMA_LOAD_IM2COLENSA_14ComposedLayoutINSA_7SwizzleILi3ELi4ELi3EEENSA_18smem_ptr_flag_bitsILi16EEENSW_INSB_IJNSB_IJNSC_ILi8EEENSC_ILi16EEEEEENSB_IJSJ_SE_EEENSB_IJSE_NSC_ILi7EEEEEEEEENSB_IJNSB_IJSJ_NSC_ILi512EEEEEENSB_IJSE_SY_EEENSB_IJSY_NSC_ILi8192EEEEEEEEEEEEEvEENS15_INSA_23SM90_TMA_LOAD_MULTICASTENS17_IS19_S1B_NSW_INSB_IJNSB_IJSJ_SD_EEENSB_IJS1C_S1C_EEES1H_EEENSB_IJNSB_IJSE_NSC_ILi4096EEEEEES1K_S1N_EEEEEEEvEEEENS_8epilogue10collective6detail29Sm90TmaWarpSpecializedAdapterINS24_15DefaultEpilogueISM_NSB_IJNSB_IJlllEEESE_SY_EEES29_NS23_6thread17LinearCombinationISM_Li1EffLNS2A_9ScaleType4KindE0ELNS_15FloatRoundStyleE2ESM_EENS_4gemm15EpilogueDefaultEEEEEvvEEEEvNT_6ParamsE)
        /*0014*/ 	.word	0x00000000


	//----- nvinfo : EIATTR_MIN_STACK_SIZE
	.align		4
.L_14:
        /*0018*/ 	.byte	0x04, 0x12
        /*001a*/ 	.short	(.L_16 - .L_15)
	.align		4
.L_15:
        /*001c*/ 	.word	index@(_ZN7cutlass13device_kernelINS_4conv6kernel13ConvUniversalINS1_16ConvProblemShapeILNS1_8OperatorE1ELi2EEENS1_10collective14CollectiveConvINS1_46MainloopSm90TmaGmmaWarpSpecializedImplicitGemmILS5_1ELi7ELi2EN4cute5tupleIJNSA_1CILi2EEENSC_ILi1EEESE_EEENS1_36KernelImplicitTmaWarpSpecializedSm90ELi1EEENSB_IJNSC_ILi128EEESI_NSB_IJNSC_ILi64EEEEEEEEENS_6half_tESM_NSA_8TiledMMAINSA_8MMA_AtomIJNSA_4SM904GMMA26MMA_64x128x16_F32F16F16_SSILNSQ_5MajorE0ELSS_1ELNSQ_7ScaleInE1ELST_1EEEEEENSA_6LayoutINSB_IJSE_SE_SE_EEENSB_IJNSC_ILi0EEESY_SY_EEEEENSB_IJNSA_10UnderscoreES11_S11_EEEEENS7_6detail26Sm90ImplicitGemmTileTraitsINSA_20SM90_TMA_LOAD_IM2COLENSA_14ComposedLayoutINSA_7SwizzleILi3ELi4ELi3EEENSA_18smem_ptr_flag_bitsILi16EEENSW_INSB_IJNSB_IJNSC_ILi8EEENSC_ILi16EEEEEENSB_IJSJ_SE_EEENSB_IJSE_NSC_ILi7EEEEEEEEENSB_IJNSB_IJSJ_NSC_ILi512EEEEEENSB_IJSE_SY_EEENSB_IJSY_NSC_ILi8192EEEEEEEEEEEEEvEENS15_INSA_23SM90_TMA_LOAD_MULTICASTENS17_IS19_S1B_NSW_INSB_IJNSB_IJSJ_SD_EEENSB_IJS1C_S1C_EEES1H_EEENSB_IJNSB_IJSE_NSC_ILi4096EEEEEES1K_S1N_EEEEEEEvEEEENS_8epilogue10collective6detail29Sm90TmaWarpSpecializedAdapterINS24_15DefaultEpilogueISM_NSB_IJNSB_IJlllEEESE_SY_EEES29_NS23_6thread17LinearCombinationISM_Li1EffLNS2A_9ScaleType4KindE0ELNS_15FloatRoundStyleE2ESM_EENS_4gemm15EpilogueDefaultEEEEEvvEEEEvNT_6ParamsE)
        /*0020*/ 	.word	0x00000000
.L_16:


//--------------------- .nv.compat                --------------------------
	.section	.nv.compat,"",@"SHT_CUDA_COMPAT_INFO"
	.align	4
        /*0000*/ 	.byte	0x02, 0x09, 0x01, 0x00, 0x02, 0x02, 0x04, 0x00, 0x02, 0x05, 0x05, 0x00, 0x03, 0x07, 0x01, 0x01
        /*0010*/ 	.byte	0x02, 0x03, 0x01, 0x00, 0x02, 0x06, 0x01, 0x00, 0x04, 0x0b, 0x08, 0x00, 0x00, 0x00, 0x00, 0x00
        /*0020*/ 	.byte	0x00, 0x00, 0x00, 0x00


//--------------------- .nv.info._ZN7cutlass13device_kernelINS_4conv6kernel13ConvUniversalINS1_16ConvProblemShapeILNS1_8OperatorE1ELi2EEENS1_10collective14CollectiveConvINS1_46MainloopSm90TmaGmmaWarpSpecializedImplicitGemmILS5_1ELi7ELi2EN4cute5tupleIJNSA_1CILi2EEENSC_ILi1EEESE_EEENS1_36KernelImplicitTmaWarpSpecializedSm90ELi1EEENSB_IJNSC_ILi128EEESI_NSB_IJNSC_ILi64EEEEEEEEENS_6half_tESM_NSA_8TiledMMAINSA_8MMA_AtomIJNSA_4SM904GMMA26MMA_64x128x16_F32F16F16_SSILNSQ_5MajorE0ELSS_1ELNSQ_7ScaleInE1ELST_1EEEEEENSA_6LayoutINSB_IJSE_SE_SE_EEENSB_IJNSC_ILi0EEESY_SY_EEEEENSB_IJNSA_10UnderscoreES11_S11_EEEEENS7_6detail26Sm90ImplicitGemmTileTraitsINSA_20SM90_TMA_LOAD_IM2COLENSA_14ComposedLayoutINSA_7SwizzleILi3ELi4ELi3EEENSA_18smem_ptr_flag_bitsILi16EEENSW_INSB_IJNSB_IJNSC_ILi8EEENSC_ILi16EEEEEENSB_IJSJ_SE_EEENSB_IJSE_NSC_ILi7EEEEEEEEENSB_IJNSB_IJSJ_NSC_ILi512EEEEEENSB_IJSE_SY_EEENSB_IJSY_NSC_ILi8192EEEEEEEEEEEEEvEENS15_INSA_23SM90_TMA_LOAD_MULTICASTENS17_IS19_S1B_NSW_INSB_IJNSB_IJSJ_SD_EEENSB_IJS1C_S1C_EEES1H_EEENSB_IJNSB_IJSE_NSC_ILi4096EEEEEES1K_S1N_EEEEEEEvEEEENS_8epilogue10collective6detail29Sm90TmaWarpSpecializedAdapterINS24_15DefaultEpilogueISM_NSB_IJNSB_IJlllEEESE_SY_EEES29_NS23_6thread17LinearCombinationISM_Li1EffLNS2A_9ScaleType4KindE0ELNS_15FloatRoundStyleE2ESM_EENS_4gemm15EpilogueDefaultEEEEEvvEEEEvNT_6ParamsE --------------------------
	.section	.nv.info._ZN7cutlass13device_kernelINS_4conv6kernel13ConvUniversalINS1_16ConvProblemShapeILNS1_8OperatorE1ELi2EEENS1_10collective14CollectiveConvINS1_46MainloopSm90TmaGmmaWarpSpecializedImplicitGemmILS5_1ELi7ELi2EN4cute5tupleIJNSA_1CILi2EEENSC_ILi1EEESE_EEENS1_36KernelImplicitTmaWarpSpecializedSm90ELi1EEENSB_IJNSC_ILi128EEESI_NSB_IJNSC_ILi64EEEEEEEEENS_6half_tESM_NSA_8TiledMMAINSA_8MMA_AtomIJNSA_4SM904GMMA26MMA_64x128x16_F32F16F16_SSILNSQ_5MajorE0ELSS_1ELNSQ_7ScaleInE1ELST_1EEEEEENSA_6LayoutINSB_IJSE_SE_SE_EEENSB_IJNSC_ILi0EEESY_SY_EEEEENSB_IJNSA_10UnderscoreES11_S11_EEEEENS7_6detail26Sm90ImplicitGemmTileTraitsINSA_20SM90_TMA_LOAD_IM2COLENSA_14ComposedLayoutINSA_7SwizzleILi3ELi4ELi3EEENSA_18smem_ptr_flag_bitsILi16EEENSW_INSB_IJNSB_IJNSC_ILi8EEENSC_ILi16EEEEEENSB_IJSJ_SE_EEENSB_IJSE_NSC_ILi7EEEEEEEEENSB_IJNSB_IJSJ_NSC_ILi512EEEEEENSB_IJSE_SY_EEENSB_IJSY_NSC_ILi8192EEEEEEEEEEEEEvEENS15_INSA_23SM90_TMA_LOAD_MULTICASTENS17_IS19_S1B_NSW_INSB_IJNSB_IJSJ_SD_EEENSB_IJS1C_S1C_EEES1H_EEENSB_IJNSB_IJSE_NSC_ILi4096EEEEEES1K_S1N_EEEEEEEvEEEENS_8epilogue10collective6detail29Sm90TmaWarpSpecializedAdapterINS24_15DefaultEpilogueISM_NSB_IJNSB_IJlllEEESE_SY_EEES29_NS23_6thread17LinearCombinationISM_Li1EffLNS2A_9ScaleType4KindE0ELNS_15FloatRoundStyleE2ESM_EENS_4gemm15EpilogueDefaultEEEEEvvEEEEvNT_6ParamsE,"",@"SHT_CUDA_INFO"
	.sectionflags	@""
	.align	4


	//----- nvinfo : EIATTR_CUDA_API_VERSION
	.align		4
        /*0000*/ 	.byte	0x04, 0x37
        /*0002*/ 	.short	(.L_18 - .L_17)
.L_17:
        /*0004*/ 	.word	0x00000082


	//----- nvinfo : EIATTR_KPARAM_INFO
	.align		4
.L_18:
        /*0008*/ 	.byte	0x04, 0x17
        /*000a*/ 	.short	(.L_20 - .L_19)
.L_19:
        /*000c*/ 	.word	0x00000000
        /*0010*/ 	.short	0x0000
        /*0012*/ 	.short	0x0070
        /*0014*/ 	.byte	0x00, 0xf0, 0x01, 0x0e


	//----- nvinfo : EIATTR_SPARSE_MMA_MASK
	.align		4
.L_20:
        /*0018*/ 	.byte	0x03, 0x50
        /*001a*/ 	.short	0x0000


	//----- nvinfo : EIATTR_MAXREG_COUNT
	.align		4
        /*001c*/ 	.byte	0x03, 0x1b
        /*001e*/ 	.short	0x00ff


	//----- nvinfo : EIATTR_NUM_BARRIERS
	.align		4
        /*0020*/ 	.byte	0x02, 0x4c
        /*0022*/ 	.byte	0x01
	.zero		1


	//----- nvinfo : EIATTR_MERCURY_ISA_VERSION
	.align		4
        /*0024*/ 	.byte	0x03, 0x5f
        /*0026*/ 	.short	0x0101


	//----- nvinfo : EIATTR_COOP_GROUP_MASK_REGIDS
	.align		4
        /*0028*/ 	.byte	0x04, 0x29
        /*002a*/ 	.short	(.L_22 - .L_21)


	//   ....[0]....
.L_21:
        /*002c*/ 	.word	0xffffffff


	//   ....[1]....
        /*0030*/ 	.word	0xffffffff


	//   ....[2]....
        /*0034*/ 	.word	0xffffffff


	//   ....[3]....
        /*0038*/ 	.word	0xffffffff


	//----- nvinfo : EIATTR_COOP_GROUP_INSTR_OFFSETS
	.align		4
.L_22:
        /*003c*/ 	.byte	0x04, 0x28
        /*003e*/ 	.short	(.L_24 - .L_23)


	//   ....[0]....
.L_23:
        /*0040*/ 	.word	0x00000070


	//   ....[1]....
        /*0044*/ 	.word	0x00000080


	//   ....[2]....
        /*0048*/ 	.word	0x00000140


	//   ....[3]....
        /*004c*/ 	.word	0x00000700


	//----- nvinfo : EIATTR_MBARRIER_INSTR_OFFSETS
	.align		4
.L_24:
        /*0050*/ 	.byte	0x04, 0x39
        /*0052*/ 	.short	(.L_26 - .L_25)


	//   ....[0]....
.L_25:
        /*0054*/ 	.word	0x000002f0
        /*0058*/ 	.word	0x000000ff
        /*005c*/ 	.word	0x00038000
        /*0060*/ 	.short	0x0100
        /*0062*/ 	.byte	0x08
	.zero		1


	//   ....[1]....
        /*0064*/ 	.word	0x00000300
        /*0068*/ 	.word	0x000000ff
        /*006c*/ 	.word	0x00038038
        /*0070*/ 	.short	0x0100
        /*0072*/ 	.byte	0x08
	.zero		1


	//   ....[2]....
        /*0074*/ 	.word	0x00000310
        /*0078*/ 	.word	0x000000ff
        /*007c*/ 	.word	0x00038008
        /*0080*/ 	.short	0x0100
        /*0082*/ 	.byte	0x08
	.zero		1


	//   ....[3]....
        /*0084*/ 	.word	0x00000320
        /*0088*/ 	.word	0x000000ff
        /*008c*/ 	.word	0x00038040
        /*0090*/ 	.short	0x0100
        /*0092*/ 	.byte	0x08
	.zero		1


	//   ....[4]....
        /*0094*/ 	.word	0x00000330
        /*0098*/ 	.word	0x000000ff
        /*009c*/ 	.word	0x00038010
        /*00a0*/ 	.short	0x0100
        /*00a2*/ 	.byte	0x08
	.zero		1


	//   ....[5]....
        /*00a4*/ 	.word	0x00000340
        /*00a8*/ 	.word	0x000000ff
        /*00ac*/ 	.word	0x00038048
        /*00b0*/ 	.short	0x0100
        /*00b2*/ 	.byte	0x08
	.zero		1


	//   ....[6]....
        /*00b4*/ 	.word	0x00000350
        /*00b8*/ 	.word	0x000000ff
        /*00bc*/ 	.word	0x00038018
        /*00c0*/ 	.short	0x0100
        /*00c2*/ 	.byte	0x08
	.zero		1


	//   ....[7]....
        /*00c4*/ 	.word	0x00000360
        /*00c8*/ 	.word	0x000000ff
        /*00cc*/ 	.word	0x00038050
        /*00d0*/ 	.short	0x0100
        /*00d2*/ 	.byte	0x08
	.zero		1


	//   ....[8]....
        /*00d4*/ 	.word	0x00000370
        /*00d8*/ 	.word	0x000000ff
        /*00dc*/ 	.word	0x00038020
        /*00e0*/ 	.short	0x0100
        /*00e2*/ 	.byte	0x08
	.zero		1


	//   ....[9]....
        /*00e4*/ 	.word	0x00000380
        /*00e8*/ 	.word	0x000000ff
        /*00ec*/ 	.word	0x00038058
        /*00f0*/ 	.short	0x0100
        /*00f2*/ 	.byte	0x08
	.zero		1


	//   ....[10]....
        /*00f4*/ 	.word	0x00000390
        /*00f8*/ 	.word	0x000000ff
        /*00fc*/ 	.word	0x00038028
        /*0100*/ 	.short	0x0100
        /*0102*/ 	.byte	0x08
	.zero		1


	//   ....[11]....
        /*0104*/ 	.word	0x000003a0
        /*0108*/ 	.word	0x000000ff
        /*010c*/ 	.word	0x00038060
        /*0110*/ 	.short	0x0100
        /*0112*/ 	.byte	0x08
	.zero		1


	//   ....[12]....
        /*0114*/ 	.word	0x000003b0
        /*0118*/ 	.word	0x000000ff
        /*011c*/ 	.word	0x00038030
        /*0120*/ 	.short	0x0100
        /*0122*/ 	.byte	0x08
	.zero		1


	//   ....[13]....
        /*0124*/ 	.word	0x000003c0
        /*0128*/ 	.word	0x000000ff
        /*012c*/ 	.word	0x00038068
        /*0130*/ 	.short	0x0100
        /*0132*/ 	.byte	0x08
	.zero		1


	//   ....[14]....
        /*0134*/ 	.word	0x00000f50
        /*0138*/ 	.word	0x00000006
        /*013c*/ 	.word	0x00038000
        /*0140*/ 	.short	0x010a
        /*0142*/ 	.byte	0x3f
	.zero		1


	//   ....[15]....
        /*0144*/ 	.word	0x000013b0
        /*0148*/ 	.word	0x0000000a
        /*014c*/ 	.word	0x00038000
        /*0150*/ 	.short	0x010a
        /*0152*/ 	.byte	0x3f
	.zero		1


	//   ....[16]....
        /*0154*/ 	.word	0x00001690
        /*0158*/ 	.word	0x00000007
        /*015c*/ 	.word	0x00000000
        /*0160*/ 	.short	0x0101
        /*0162*/ 	.byte	0x3f
	.zero		1


	//   ....[17]....
        /*0164*/ 	.word	0x000018e0
        /*0168*/ 	.word	0x00000003
        /*016c*/ 	.word	0x00000000
        /*0170*/ 	.short	0x0101
        /*0172*/ 	.byte	0x3f
	.zero		1


	//   ....[18]....
        /*0174*/ 	.word	0x00009660
        /*0178*/ 	.word	0x00000014
        /*017c*/ 	.word	0x00038038
        /*0180*/ 	.short	0x010a
        /*0182*/ 	.byte	0x3f
	.zero		1


	//   ....[19]....
        /*0184*/ 	.word	0x00009e00
        /*0188*/ 	.word	0x00000004
        /*018c*/ 	.word	0x00000000
        /*0190*/ 	.short	0x010a
        /*0192*/ 	.byte	0x3f
	.zero		1


	//   ....[20]....
        /*0194*/ 	.word	0x00009eb0
        /*0198*/ 	.word	0x00000000
        /*019c*/ 	.word	0x00000000
        /*01a0*/ 	.short	0x010a
        /*01a2*/ 	.byte	0x3f
	.zero		1


	//   ....[21]....
        /*01a4*/ 	.word	0x00009f60
        /*01a8*/ 	.word	0x00000000
        /*01ac*/ 	.word	0x00000000
        /*01b0*/ 	.short	0x010a
        /*01b2*/ 	.byte	0x3f
	.zero		1


	//   ....[22]....
        /*01b4*/ 	.word	0x0000a010
        /*01b8*/ 	.word	0x00000000
        /*01bc*/ 	.word	0x00000000
        /*01c0*/ 	.short	0x010a
        /*01c2*/ 	.byte	0x3f
	.zero		1


	//   ....[23]....
        /*01c4*/ 	.word	0x0000a0c0
        /*01c8*/ 	.word	0x00000000
        /*01cc*/ 	.word	0x00000000
        /*01d0*/ 	.short	0x010a
        /*01d2*/ 	.byte	0x3f
	.zero		1


	//   ....[24]....
        /*01d4*/ 	.word	0x0000a170
        /*01d8*/ 	.word	0x00000000
        /*01dc*/ 	.word	0x00000000
        /*01e0*/ 	.short	0x010a
        /*01e2*/ 	.byte	0x3f
	.zero		1


	//   ....[25]....
        /*01e4*/ 	.word	0x0000a220
        /*01e8*/ 	.word	0x00000003
        /*01ec*/ 	.word	0x00000000
        /*01f0*/ 	.short	0x010a
        /*01f2*/ 	.byte	0x3f
	.zero		1


	//----- nvinfo : EIATTR_NUM_MBARRIERS
	.align		4
.L_26:
        /*01f4*/ 	.byte	0x03, 0x38
        /*01f6*/ 	.short	0x000e


	//----- nvinfo : EIATTR_EXIT_INSTR_OFFSETS
	.align		4
        /*01f8*/ 	.byte	0x04, 0x1c
        /*01fa*/ 	.short	(.L_28 - .L_27)


	//   ....[0]....
.L_27:
        /*01fc*/ 	.word	0x00000a80


	//   ....[1]....
        /*0200*/ 	.word	0x00001a40


	//   ....[2]....
        /*0204*/ 	.word	0x00006f40


	//   ....[3]....
        /*0208*/ 	.word	0x00006f70


	//   ....[4]....
        /*020c*/ 	.word	0x00009410


	//   ....[5]....
        /*0210*/ 	.word	0x00009440


	//   ....[6]....
        /*0214*/ 	.word	0x00009460


	//   ....[7]....
        /*0218*/ 	.word	0x00009d00


	//   ....[8]....
        /*021c*/ 	.word	0x0000a250


	//----- nvinfo : EIATTR_MAX_THREADS
	.align		4
.L_28:
        /*0220*/ 	.byte	0x04, 0x05
        /*0222*/ 	.short	(.L_30 - .L_29)
.L_29:
        /*0224*/ 	.word	0x00000100
        /*0228*/ 	.word	0x00000001
        /*022c*/ 	.word	0x00000001


	//----- nvinfo : EIATTR_CRS_STACK_SIZE
	.align		4
.L_30:
        /*0230*/ 	.byte	0x04, 0x1e
        /*0232*/ 	.short	(.L_32 - .L_31)
.L_31:
        /*0234*/ 	.word	0x00000000


	//----- nvinfo : EIATTR_CBANK_PARAM_SIZE
	.align		4
.L_32:
        /*0238*/ 	.byte	0x03, 0x19
        /*023a*/ 	.short	0x03f0


	//----- nvinfo : EIATTR_PARAM_CBANK
	.align		4
        /*023c*/ 	.byte	0x04, 0x0a
        /*023e*/ 	.short	(.L_34 - .L_33)
	.align		4
.L_33:
        /*0240*/ 	.word	index@(.nv.constant0._ZN7cutlass13device_kernelINS_4conv6kernel13ConvUniversalINS1_16ConvProblemShapeILNS1_8OperatorE1ELi2EEENS1_10collective14CollectiveConvINS1_46MainloopSm90TmaGmmaWarpSpecializedImplicitGemmILS5_1ELi7ELi2EN4cute5tupleIJNSA_1CILi2EEENSC_ILi1EEESE_EEENS1_36KernelImplicitTmaWarpSpecializedSm90ELi1EEENSB_IJNSC_ILi128EEESI_NSB_IJNSC_ILi64EEEEEEEEENS_6half_tESM_NSA_8TiledMMAINSA_8MMA_AtomIJNSA_4SM904GMMA26MMA_64x128x16_F32F16F16_SSILNSQ_5MajorE0ELSS_1ELNSQ_7ScaleInE1ELST_1EEEEEENSA_6LayoutINSB_IJSE_SE_SE_EEENSB_IJNSC_ILi0EEESY_SY_EEEEENSB_IJNSA_10UnderscoreES11_S11_EEEEENS7_6detail26Sm90ImplicitGemmTileTraitsINSA_20SM90_TMA_LOAD_IM2COLENSA_14ComposedLayoutINSA_7SwizzleILi3ELi4ELi3EEENSA_18smem_ptr_flag_bitsILi16EEENSW_INSB_IJNSB_IJNSC_ILi8EEENSC_ILi16EEEEEENSB_IJSJ_SE_EEENSB_IJSE_NSC_ILi7EEEEEEEEENSB_IJNSB_IJSJ_NSC_ILi512EEEEEENSB_IJSE_SY_EEENSB_IJSY_NSC_ILi8192EEEEEEEEEEEEEvEENS15_INSA_23SM90_TMA_LOAD_MULTICASTENS17_IS19_S1B_NSW_INSB_IJNSB_IJSJ_SD_EEENSB_IJS1C_S1C_EEES1H_EEENSB_IJNSB_IJSE_NSC_ILi4096EEEEEES1K_S1N_EEEEEEEvEEEENS_8epilogue10collective6detail29Sm90TmaWarpSpecializedAdapterINS24_15DefaultEpilogueISM_NSB_IJNSB_IJlllEEESE_SY_EEES29_NS23_6thread17LinearCombinationISM_Li1EffLNS2A_9ScaleType4KindE0ELNS_15FloatRoundStyleE2ESM_EENS_4gemm15EpilogueDefaultEEEEEvvEEEEvNT_6ParamsE)
        /*0244*/ 	.short	0x0210
        /*0246*/ 	.short	0x03f0


	//----- nvinfo : EIATTR_SW_WAR
	.align		4
.L_34:
        /*0248*/ 	.byte	0x04, 0x36
        /*024a*/ 	.short	(.L_36 - .L_35)
.L_35:
        /*024c*/ 	.word	0x00000008
.L_36:


//--------------------- .nv.callgraph             --------------------------
	.section	.nv.callgraph,"",@"SHT_CUDA_CALLGRAPH"
	.align	4
	.sectionentsize	8
	.align		4
        /*0000*/ 	.word	0x00000000
	.align		4
        /*0004*/ 	.word	0xffffffff
	.align		4
        /*0008*/ 	.word	0x00000000
	.align		4
        /*000c*/ 	.word	0xfffffffe
	.align		4
        /*0010*/ 	.word	0x00000000
	.align		4
        /*0014*/ 	.word	0xfffffffd
	.align		4
        /*0018*/ 	.word	0x00000000
	.align		4
        /*001c*/ 	.word	0xfffffffc


//--------------------- .nv.constant4             --------------------------
	.section	.nv.constant4,"a",@progbits
	.align	8
	.align		8
.nv.constant4:
        /*0000*/ 	.dword	_ZN39_INTERNAL_8593fd0a_4_k_cu_420be645_37484cuda3std3__45__cpo5beginE
	.align		8
        /*0008*/ 	.dword	_ZN39_INTERNAL_8593fd0a_4_k_cu_420be645_37484cuda3std3__45__cpo3endE
	.align		8
        /*0010*/ 	.dword	_ZN39_INTERNAL_8593fd0a_4_k_cu_420be645_37484cuda3std3__45__cpo6cbeginE
	.align		8
        /*0018*/ 	.dword	_ZN39_INTERNAL_8593fd0a_4_k_cu_420be645_37484cuda3std3__45__cpo4cendE
	.align		8
        /*0020*/ 	.dword	_ZN39_INTERNAL_8593fd0a_4_k_cu_420be645_37484cuda3std3__441_GLOBAL__N__8593fd0a_4_k_cu_420be645_37486ignoreE
	.align		8
        /*0028*/ 	.dword	_ZN39_INTERNAL_8593fd0a_4_k_cu_420be645_37484cuda3std3__419piecewise_constructE
	.align		8
        /*0030*/ 	.dword	_ZN39_INTERNAL_8593fd0a_4_k_cu_420be645_37484cuda3std3__48in_placeE
	.align		8
        /*0038*/ 	.dword	_ZN39_INTERNAL_8593fd0a_4_k_cu_420be645_37484cuda3std6ranges3__45__cpo4swapE
	.align		8
        /*0040*/ 	.dword	_ZN39_INTERNAL_8593fd0a_4_k_cu_420be645_37484cuda3std6ranges3__45__cpo9iter_moveE
	.align		8
        /*0048*/ 	.dword	_ZN39_INTERNAL_8593fd0a_4_k_cu_420be645_37484cute7productE
	.align		8
        /*0050*/ 	.dword	_ZN39_INTERNAL_8593fd0a_4_k_cu_420be645_37484cute1_E


//--------------------- .text._ZN7cutlass13device_kernelINS_4conv6kernel13ConvUniversalINS1_16ConvProblemShapeILNS1_8OperatorE1ELi2EEENS1_10collective14CollectiveConvINS1_46MainloopSm90TmaGmmaWarpSpecializedImplicitGemmILS5_1ELi7ELi2EN4cute5tupleIJNSA_1CILi2EEENSC_ILi1EEESE_EEENS1_36KernelImplicitTmaWarpSpecializedSm90ELi1EEENSB_IJNSC_ILi128EEESI_NSB_IJNSC_ILi64EEEEEEEEENS_6half_tESM_NSA_8TiledMMAINSA_8MMA_AtomIJNSA_4SM904GMMA26MMA_64x128x16_F32F16F16_SSILNSQ_5MajorE0ELSS_1ELNSQ_7ScaleInE1ELST_1EEEEEENSA_6LayoutINSB_IJSE_SE_SE_EEENSB_IJNSC_ILi0EEESY_SY_EEEEENSB_IJNSA_10UnderscoreES11_S11_EEEEENS7_6detail26Sm90ImplicitGemmTileTraitsINSA_20SM90_TMA_LOAD_IM2COLENSA_14ComposedLayoutINSA_7SwizzleILi3ELi4ELi3EEENSA_18smem_ptr_flag_bitsILi16EEENSW_INSB_IJNSB_IJNSC_ILi8EEENSC_ILi16EEEEEENSB_IJSJ_SE_EEENSB_IJSE_NSC_ILi7EEEEEEEEENSB_IJNSB_IJSJ_NSC_ILi512EEEEEENSB_IJSE_SY_EEENSB_IJSY_NSC_ILi8192EEEEEEEEEEEEEvEENS15_INSA_23SM90_TMA_LOAD_MULTICASTENS17_IS19_S1B_NSW_INSB_IJNSB_IJSJ_SD_EEENSB_IJS1C_S1C_EEES1H_EEENSB_IJNSB_IJSE_NSC_ILi4096EEEEEES1K_S1N_EEEEEEEvEEEENS_8epilogue10collective6detail29Sm90TmaWarpSpecializedAdapterINS24_15DefaultEpilogueISM_NSB_IJNSB_IJlllEEESE_SY_EEES29_NS23_6thread17LinearCombinationISM_Li1EffLNS2A_9ScaleType4KindE0ELNS_15FloatRoundStyleE2ESM_EENS_4gemm15EpilogueDefaultEEEEEvvEEEEvNT_6ParamsE --------------------------
	.section	.text._ZN7cutlass13device_kernelINS_4conv6kernel13ConvUniversalINS1_16ConvProblemShapeILNS1_8OperatorE1ELi2EEENS1_10collective14CollectiveConvINS1_46MainloopSm90TmaGmmaWarpSpecializedImplicitGemmILS5_1ELi7ELi2EN4cute5tupleIJNSA_1CILi2EEENSC_ILi1EEESE_EEENS1_36KernelImplicitTmaWarpSpecializedSm90ELi1EEENSB_IJNSC_ILi128EEESI_NSB_IJNSC_ILi64EEEEEEEEENS_6half_tESM_NSA_8TiledMMAINSA_8MMA_AtomIJNSA_4SM904GMMA26MMA_64x128x16_F32F16F16_SSILNSQ_5MajorE0ELSS_1ELNSQ_7ScaleInE1ELST_1EEEEEENSA_6LayoutINSB_IJSE_SE_SE_EEENSB_IJNSC_ILi0EEESY_SY_EEEEENSB_IJNSA_10UnderscoreES11_S11_EEEEENS7_6detail26Sm90ImplicitGemmTileTraitsINSA_20SM90_TMA_LOAD_IM2COLENSA_14ComposedLayoutINSA_7SwizzleILi3ELi4ELi3EEENSA_18smem_ptr_flag_bitsILi16EEENSW_INSB_IJNSB_IJNSC_ILi8EEENSC_ILi16EEEEEENSB_IJSJ_SE_EEENSB_IJSE_NSC_ILi7EEEEEEEEENSB_IJNSB_IJSJ_NSC_ILi512EEEEEENSB_IJSE_SY_EEENSB_IJSY_NSC_ILi8192EEEEEEEEEEEEEvEENS15_INSA_23SM90_TMA_LOAD_MULTICASTENS17_IS19_S1B_NSW_INSB_IJNSB_IJSJ_SD_EEENSB_IJS1C_S1C_EEES1H_EEENSB_IJNSB_IJSE_NSC_ILi4096EEEEEES1K_S1N_EEEEEEEvEEEENS_8epilogue10collective6detail29Sm90TmaWarpSpecializedAdapterINS24_15DefaultEpilogueISM_NSB_IJNSB_IJlllEEESE_SY_EEES29_NS23_6thread17LinearCombinationISM_Li1EffLNS2A_9ScaleType4KindE0ELNS_15FloatRoundStyleE2ESM_EENS_4gemm15EpilogueDefaultEEEEEvvEEEEvNT_6ParamsE,"ax",@progbits
	.align	128
.text._ZN7cutlass13device_kernelINS_4conv6kernel13ConvUniversalINS1_16ConvProblemShapeILNS1_8OperatorE1ELi2EEENS1_10collective14CollectiveConvINS1_46MainloopSm90TmaGmmaWarpSpecializedImplicitGemmILS5_1ELi7ELi2EN4cute5tupleIJNSA_1CILi2EEENSC_ILi1EEESE_EEENS1_36KernelImplicitTmaWarpSpecializedSm90ELi1EEENSB_IJNSC_ILi128EEESI_NSB_IJNSC_ILi64EEEEEEEEENS_6half_tESM_NSA_8TiledMMAINSA_8MMA_AtomIJNSA_4SM904GMMA26MMA_64x128x16_F32F16F16_SSILNSQ_5MajorE0ELSS_1ELNSQ_7ScaleInE1ELST_1EEEEEENSA_6LayoutINSB_IJSE_SE_SE_EEENSB_IJNSC_ILi0EEESY_SY_EEEEENSB_IJNSA_10UnderscoreES11_S11_EEEEENS7_6detail26Sm90ImplicitGemmTileTraitsINSA_20SM90_TMA_LOAD_IM2COLENSA_14ComposedLayoutINSA_7SwizzleILi3ELi4ELi3EEENSA_18smem_ptr_flag_bitsILi16EEENSW_INSB_IJNSB_IJNSC_ILi8EEENSC_ILi16EEEEEENSB_IJSJ_SE_EEENSB_IJSE_NSC_ILi7EEEEEEEEENSB_IJNSB_IJSJ_NSC_ILi512EEEEEENSB_IJSE_SY_EEENSB_IJSY_NSC_ILi8192EEEEEEEEEEEEEvEENS15_INSA_23SM90_TMA_LOAD_MULTICASTENS17_IS19_S1B_NSW_INSB_IJNSB_IJSJ_SD_EEENSB_IJS1C_S1C_EEES1H_EEENSB_IJNSB_IJSE_NSC_ILi4096EEEEEES1K_S1N_EEEEEEEvEEEENS_8epilogue10collective6detail29Sm90TmaWarpSpecializedAdapterINS24_15DefaultEpilogueISM_NSB_IJNSB_IJlllEEESE_SY_EEES29_NS23_6thread17LinearCombinationISM_Li1EffLNS2A_9ScaleType4KindE0ELNS_15FloatRoundStyleE2ESM_EENS_4gemm15EpilogueDefaultEEEEEvvEEEEvNT_6ParamsE:
        .type           _ZN7cutlass13device_kernelINS_4conv6kernel13ConvUniversalINS1_16ConvProblemShapeILNS1_8OperatorE1ELi2EEENS1_10collective14CollectiveConvINS1_46MainloopSm90TmaGmmaWarpSpecializedImplicitGemmILS5_1ELi7ELi2EN4cute5tupleIJNSA_1CILi2EEENSC_ILi1EEESE_EEENS1_36KernelImplicitTmaWarpSpecializedSm90ELi1EEENSB_IJNSC_ILi128EEESI_NSB_IJNSC_ILi64EEEEEEEEENS_6half_tESM_NSA_8TiledMMAINSA_8MMA_AtomIJNSA_4SM904GMMA26MMA_64x128x16_F32F16F16_SSILNSQ_5MajorE0ELSS_1ELNSQ_7ScaleInE1ELST_1EEEEEENSA_6LayoutINSB_IJSE_SE_SE_EEENSB_IJNSC_ILi0EEESY_SY_EEEEENSB_IJNSA_10UnderscoreES11_S11_EEEEENS7_6detail26Sm90ImplicitGemmTileTraitsINSA_20SM90_TMA_LOAD_IM2COLENSA_14ComposedLayoutINSA_7SwizzleILi3ELi4ELi3EEENSA_18smem_ptr_flag_bitsILi16EEENSW_INSB_IJNSB_IJNSC_ILi8EEENSC_ILi16EEEEEENSB_IJSJ_SE_EEENSB_IJSE_NSC_ILi7EEEEEEEEENSB_IJNSB_IJSJ_NSC_ILi512EEEEEENSB_IJSE_SY_EEENSB_IJSY_NSC_ILi8192EEEEEEEEEEEEEvEENS15_INSA_23SM90_TMA_LOAD_MULTICASTENS17_IS19_S1B_NSW_INSB_IJNSB_IJSJ_SD_EEENSB_IJS1C_S1C_EEES1H_EEENSB_IJNSB_IJSE_NSC_ILi4096EEEEEES1K_S1N_EEEEEEEvEEEENS_8epilogue10collective6detail29Sm90TmaWarpSpecializedAdapterINS24_15DefaultEpilogueISM_NSB_IJNSB_IJlllEEESE_SY_EEES29_NS23_6thread17LinearCombinationISM_Li1EffLNS2A_9ScaleType4KindE0ELNS_15FloatRoundStyleE2ESM_EENS_4gemm15EpilogueDefaultEEEEEvvEEEEvNT_6ParamsE,@function
        .size           _ZN7cutlass13device_kernelINS_4conv6kernel13ConvUniversalINS1_16ConvProblemShapeILNS1_8OperatorE1ELi2EEENS1_10collective14CollectiveConvINS1_46MainloopSm90TmaGmmaWarpSpecializedImplicitGemmILS5_1ELi7ELi2EN4cute5tupleIJNSA_1CILi2EEENSC_ILi1EEESE_EEENS1_36KernelImplicitTmaWarpSpecializedSm90ELi1EEENSB_IJNSC_ILi128EEESI_NSB_IJNSC_ILi64EEEEEEEEENS_6half_tESM_NSA_8TiledMMAINSA_8MMA_AtomIJNSA_4SM904GMMA26MMA_64x128x16_F32F16F16_SSILNSQ_5MajorE0ELSS_1ELNSQ_7ScaleInE1ELST_1EEEEEENSA_6LayoutINSB_IJSE_SE_SE_EEENSB_IJNSC_ILi0EEESY_SY_EEEEENSB_IJNSA_10UnderscoreES11_S11_EEEEENS7_6detail26Sm90ImplicitGemmTileTraitsINSA_20SM90_TMA_LOAD_IM2COLENSA_14ComposedLayoutINSA_7SwizzleILi3ELi4ELi3EEENSA_18smem_ptr_flag_bitsILi16EEENSW_INSB_IJNSB_IJNSC_ILi8EEENSC_ILi16EEEEEENSB_IJSJ_SE_EEENSB_IJSE_NSC_ILi7EEEEEEEEENSB_IJNSB_IJSJ_NSC_ILi512EEEEEENSB_IJSE_SY_EEENSB_IJSY_NSC_ILi8192EEEEEEEEEEEEEvEENS15_INSA_23SM90_TMA_LOAD_MULTICASTENS17_IS19_S1B_NSW_INSB_IJNSB_IJSJ_SD_EEENSB_IJS1C_S1C_EEES1H_EEENSB_IJNSB_IJSE_NSC_ILi4096EEEEEES1K_S1N_EEEEEEEvEEEENS_8epilogue10collective6detail29Sm90TmaWarpSpecializedAdapterINS24_15DefaultEpilogueISM_NSB_IJNSB_IJlllEEESE_SY_EEES29_NS23_6thread17LinearCombinationISM_Li1EffLNS2A_9ScaleType4KindE0ELNS_15FloatRoundStyleE2ESM_EENS_4gemm15EpilogueDefaultEEEEEvvEEEEvNT_6ParamsE,(.L_x_294 - _ZN7cutlass13device_kernelINS_4conv6kernel13ConvUniversalINS1_16ConvProblemShapeILNS1_8OperatorE1ELi2EEENS1_10collective14CollectiveConvINS1_46MainloopSm90TmaGmmaWarpSpecializedImplicitGemmILS5_1ELi7ELi2EN4cute5tupleIJNSA_1CILi2EEENSC_ILi1EEESE_EEENS1_36KernelImplicitTmaWarpSpecializedSm90ELi1EEENSB_IJNSC_ILi128EEESI_NSB_IJNSC_ILi64EEEEEEEEENS_6half_tESM_NSA_8TiledMMAINSA_8MMA_AtomIJNSA_4SM904GMMA26MMA_64x128x16_F32F16F16_SSILNSQ_5MajorE0ELSS_1ELNSQ_7ScaleInE1ELST_1EEEEEENSA_6LayoutINSB_IJSE_SE_SE_EEENSB_IJNSC_ILi0EEESY_SY_EEEEENSB_IJNSA_10UnderscoreES11_S11_EEEEENS7_6detail26Sm90ImplicitGemmTileTraitsINSA_20SM90_TMA_LOAD_IM2COLENSA_14ComposedLayoutINSA_7SwizzleILi3ELi4ELi3EEENSA_18smem_ptr_flag_bitsILi16EEENSW_INSB_IJNSB_IJNSC_ILi8EEENSC_ILi16EEEEEENSB_IJSJ_SE_EEENSB_IJSE_NSC_ILi7EEEEEEEEENSB_IJNSB_IJSJ_NSC_ILi512EEEEEENSB_IJSE_SY_EEENSB_IJSY_NSC_ILi8192EEEEEEEEEEEEEvEENS15_INSA_23SM90_TMA_LOAD_MULTICASTENS17_IS19_S1B_NSW_INSB_IJNSB_IJSJ_SD_EEENSB_IJS1C_S1C_EEES1H_EEENSB_IJNSB_IJSE_NSC_ILi4096EEEEEES1K_S1N_EEEEEEEvEEEENS_8epilogue10collective6detail29Sm90TmaWarpSpecializedAdapterINS24_15DefaultEpilogueISM_NSB_IJNSB_IJlllEEESE_SY_EEES29_NS23_6thread17LinearCombinationISM_Li1EffLNS2A_9ScaleType4KindE0ELNS_15FloatRoundStyleE2ESM_EENS_4gemm15EpilogueDefaultEEEEEvvEEEEvNT_6ParamsE)
        .other          _ZN7cutlass13device_kernelINS_4conv6kernel13ConvUniversalINS1_16ConvProblemShapeILNS1_8OperatorE1ELi2EEENS1_10collective14CollectiveConvINS1_46MainloopSm90TmaGmmaWarpSpecializedImplicitGemmILS5_1ELi7ELi2EN4cute5tupleIJNSA_1CILi2EEENSC_ILi1EEESE_EEENS1_36KernelImplicitTmaWarpSpecializedSm90ELi1EEENSB_IJNSC_ILi128EEESI_NSB_IJNSC_ILi64EEEEEEEEENS_6half_tESM_NSA_8TiledMMAINSA_8MMA_AtomIJNSA_4SM904GMMA26MMA_64x128x16_F32F16F16_SSILNSQ_5MajorE0ELSS_1ELNSQ_7ScaleInE1ELST_1EEEEEENSA_6LayoutINSB_IJSE_SE_SE_EEENSB_IJNSC_ILi0EEESY_SY_EEEEENSB_IJNSA_10UnderscoreES11_S11_EEEEENS7_6detail26Sm90ImplicitGemmTileTraitsINSA_20SM90_TMA_LOAD_IM2COLENSA_14ComposedLayoutINSA_7SwizzleILi3ELi4ELi3EEENSA_18smem_ptr_flag_bitsILi16EEENSW_INSB_IJNSB_IJNSC_ILi8EEENSC_ILi16EEEEEENSB_IJSJ_SE_EEENSB_IJSE_NSC_ILi7EEEEEEEEENSB_IJNSB_IJSJ_NSC_ILi512EEEEEENSB_IJSE_SY_EEENSB_IJSY_NSC_ILi8192EEEEEEEEEEEEEvEENS15_INSA_23SM90_TMA_LOAD_MULTICASTENS17_IS19_S1B_NSW_INSB_IJNSB_IJSJ_SD_EEENSB_IJS1C_S1C_EEES1H_EEENSB_IJNSB_IJSE_NSC_ILi4096EEEEEES1K_S1N_EEEEEEEvEEEENS_8epilogue10collective6detail29Sm90TmaWarpSpecializedAdapterINS24_15DefaultEpilogueISM_NSB_IJNSB_IJlllEEESE_SY_EEES29_NS23_6thread17LinearCombinationISM_Li1EffLNS2A_9ScaleType4KindE0ELNS_15FloatRoundStyleE2ESM_EENS_4gemm15EpilogueDefaultEEEEEvvEEEEvNT_6ParamsE,@"STO_CUDA_ENTRY STV_DEFAULT"
_ZN7cutlass13device_kernelINS_4conv6kernel13ConvUniversalINS1_16ConvProblemShapeILNS1_8OperatorE1ELi2EEENS1_10collective14CollectiveConvINS1_46MainloopSm90TmaGmmaWarpSpecializedImplicitGemmILS5_1ELi7ELi2EN4cute5tupleIJNSA_1CILi2EEENSC_ILi1EEESE_EEENS1_36KernelImplicitTmaWarpSpecializedSm90ELi1EEENSB_IJNSC_ILi128EEESI_NSB_IJNSC_ILi64EEEEEEEEENS_6half_tESM_NSA_8TiledMMAINSA_8MMA_AtomIJNSA_4SM904GMMA26MMA_64x128x16_F32F16F16_SSILNSQ_5MajorE0ELSS_1ELNSQ_7ScaleInE1ELST_1EEEEEENSA_6LayoutINSB_IJSE_SE_SE_EEENSB_IJNSC_ILi0EEESY_SY_EEEEENSB_IJNSA_10UnderscoreES11_S11_EEEEENS7_6detail26Sm90ImplicitGemmTileTraitsINSA_20SM90_TMA_LOAD_IM2COLENSA_14ComposedLayoutINSA_7SwizzleILi3ELi4ELi3EEENSA_18smem_ptr_flag_bitsILi16EEENSW_INSB_IJNSB_IJNSC_ILi8EEENSC_ILi16EEEEEENSB_IJSJ_SE_EEENSB_IJSE_NSC_ILi7EEEEEEEEENSB_IJNSB_IJSJ_NSC_ILi512EEEEEENSB_IJSE_SY_EEENSB_IJSY_NSC_ILi8192EEEEEEEEEEEEEvEENS15_INSA_23SM90_TMA_LOAD_MULTICASTENS17_IS19_S1B_NSW_INSB_IJNSB_IJSJ_SD_EEENSB_IJS1C_S1C_EEES1H_EEENSB_IJNSB_IJSE_NSC_ILi4096EEEEEES1K_S1N_EEEEEEEvEEEENS_8epilogue10collective6detail29Sm90TmaWarpSpecializedAdapterINS24_15DefaultEpilogueISM_NSB_IJNSB_IJlllEEESE_SY_EEES29_NS23_6thread17LinearCombinationISM_Li1EffLNS2A_9ScaleType4KindE0ELNS_15FloatRoundStyleE2ESM_EENS_4gemm15EpilogueDefaultEEEEEvvEEEEvNT_6ParamsE:
[----:B------:R-:W-:Y:S01]  /*0000*/  LDC R1, c[0x0][0x28] ;  /* 0x00000a00ff017b82 */ /* 0x000fe20000000800 */
[----:B------:R-:W0:Y:S01]  /*0010*/  S2R R11, SR_TID.X ;  /* 0x00000000000b7919 */ /* 0x000e220000002100 */
[----:B------:R-:W-:Y:S01]  /*0020*/  ELECT P0, URZ, PT ;  /* 0x00000000003f782f */ /* 0x000fe20003800000 */
[----:B------:R-:W-:Y:S01]  /*0030*/  BSSY B0, `(.L_x_0) ;  /* 0x0000010000007945 */ /* 0x000fe20003800000 */
[----:B------:R-:W1:Y:S01]  /*0040*/  S2R R12, SR_CTAID.X ;  /* 0x00000000000c7919 */ /* 0x000e620000002500 */
[--C-:B0-----:R-:W-:Y:S02]  /*0050*/  SHF.R.U32.HI R0, RZ, 0x5, R11.reuse ;  /* 0x00000005ff007819 */ /* 0x101fe4000001160b */
[----:B------:R-:W-:-:S03]  /*0060*/  SHF.R.U32.HI R3, RZ, 0x7, R11 ;  /* 0x00000007ff037819 */ /* 0x000fc6000001160b */
[----:B------:R-:W0:Y:S04]  /*0070*/  SHFL.IDX PT, R2, R0, RZ, 0x1f ;  /* 0x00001fff00027589 */ /* 0x000e2800000e0000 */
[----:B------:R2:W3:Y:S01]  /*0080*/  SHFL.IDX PT, R10, R3, RZ, 0x1f ;  /* 0x00001fff030a7589 */ /* 0x0004e200000e0000 */
[----:B0-----:R-:W-:-:S13]  /*0090*/  ISETP.NE.OR P0, PT, R2, RZ, !P0 ;  /* 0x000000ff0200720c */ /* 0x001fda0004705670 */
[----:B-123--:R-:W-:Y:S05]  /*00a0*/  @P0 BRA `(.L_x_1) ;  /* 0x0000000000200947 */ /* 0x00efea0003800000 */
[----:B------:R-:W-:Y:S02]  /*00b0*/  ULDC.64 UR4, c[0x0][0x198] ;  /* 0x0000660000047ab9 */ /* 0x000fe40000000a00 */
[----:B------:R-:W-:Y:S02]  /*00c0*/  UIADD3 UR6, UP0, UR4, 0xf0, URZ ;  /* 0x000000f004067890 */ /* 0x000fe4000ff1e03f */
[----:B------:R-:W-:Y:S02]  /*00d0*/  UIADD3 UR4, UP1, UR4, 0x1f0, URZ ;  /* 0x000001f004047890 */ /* 0x000fe4000ff3e03f */
[----:B------:R-:W-:Y:S02]  /*00e0*/  UIADD3.X UR7, URZ, UR5, URZ, UP0, !UPT ;  /* 0x000000053f077290 */ /* 0x000fe400087fe43f */
[----:B------:R-:W-:-:S07]  /*00f0*/  UIADD3.X UR5, URZ, UR5, URZ, UP1, !UPT ;  /* 0x000000053f057290 */ /* 0x000fce0008ffe43f */
[----:B------:R0:W-:Y:S02]  /*0100*/  UTMACCTL.PF [UR6] ;  /* 0x00000000060079b9 */ /* 0x0001e40008040000 */
[----:B------:R0:W-:Y:S02]  /*0110*/  UTMACCTL.PF [UR4] ;  /* 0x00000000040079b9 */ /* 0x0001e40008040000 */
[----:B0-----:R-:W-:Y:S01]  /*0120*/  NOP ;  /* 0x0000000000007918 */ /* 0x001fe20000000000 */
.L_x_1:
[----:B------:R-:W-:Y:S05]  /*0130*/  BSYNC B0 ;  /* 0x0000000000007941 */ /* 0x000fea0003800000 */
.L_x_0:
[----:B------:R-:W0:Y:S01]  /*0140*/  SHFL.IDX PT, R0, R0, RZ, 0x1f ;  /* 0x00001fff00007589 */ /* 0x000e2200000e0000 */
[----:B------:R-:W-:Y:S02]  /*0150*/  SHF.R.S32.HI R4, RZ, 0x1f, R11 ;  /* 0x0000001fff047819 */ /* 0x000fe4000001140b */
[----:B------:R-:W-:Y:S01]  /*0160*/  I2FP.F32.U32 R6, R12 ;  /* 0x0000000c00067245 */ /* 0x000fe20000201000 */
[----:B------:R-:W1:Y:S01]  /*0170*/  S2R R13, SR_CTAID.Y ;  /* 0x00000000000d7919 */ /* 0x000e620000002600 */
[----:B------:R-:W-:-:S04]  /*0180*/  LEA.HI R4, R4, R11, RZ, 0x7 ;  /* 0x0000000b04047211 */ /* 0x000fc800078f38ff */
[----:B------:R-:W-:-:S05]  /*0190*/  LOP3.LUT R4, R4, 0xffffff80, RZ, 0xc0, !PT ;  /* 0xffffff8004047812 */ /* 0x000fca00078ec0ff */
[----:B------:R-:W-:-:S05]  /*01a0*/  IMAD.IADD R14, R11, 0x1, -R4 ;  /* 0x000000010b0e7824 */ /* 0x000fca00078e0a04 */
[----:B------:R-:W-:-:S04]  /*01b0*/  SHF.R.S32.HI R3, RZ, 0x1f, R14 ;  /* 0x0000001fff037819 */ /* 0x000fc8000001140e */
[----:B------:R-:W-:Y:S02]  /*01c0*/  LEA.HI R3, R3, R14, RZ, 0x3 ;  /* 0x0000000e03037211 */ /* 0x000fe400078f18ff */
[----:B0-----:R-:W-:Y:S02]  /*01d0*/  ISETP.NE.AND P0, PT, R0, RZ, PT ;  /* 0x000000ff0000720c */ /* 0x001fe40003f05270 */
[--C-:B------:R-:W-:Y:S02]  /*01e0*/  SHF.R.S32.HI R4, RZ, 0x3, R3.reuse ;  /* 0x00000003ff047819 */ /* 0x100fe40000011403 */
[----:B------:R-:W-:Y:S02]  /*01f0*/  SHF.R.S32.HI R3, RZ, 0x1f, R3 ;  /* 0x0000001fff037819 */ /* 0x000fe40000011403 */
[----:B------:R-:W-:-:S07]  /*0200*/  SHF.R.S32.HI R5, RZ, 0x1f, R0 ;  /* 0x0000001fff057819 */ /* 0x000fce0000011400 */
[----:B-1----:R-:W-:Y:S05]  /*0210*/  @P0 BRA `(.L_x_2) ;  /* 0x0000000000700947 */ /* 0x002fea0003800000 */
[----:B------:R-:W0:Y:S01]  /*0220*/  S2UR UR8, SR_CgaCtaId ;  /* 0x00000000000879c3 */ /* 0x000e220000008800 */
[----:B------:R-:W-:Y:S01]  /*0230*/  UMOV UR4, 0x400 ;  /* 0x0000040000047882 */ /* 0x000fe20000000000 */
[----:B------:R-:W-:Y:S01]  /*0240*/  UMOV UR5, 0x1 ;  /* 0x0000000100057882 */ /* 0x000fe20000000000 */
[----:B------:R-:W-:Y:S01]  /*0250*/  UMOV UR6, 0x2 ;  /* 0x0000000200067882 */ /* 0x000fe20000000000 */
[----:B------:R-:W-:Y:S01]  /*0260*/  ELECT P0, URZ, PT ;  /* 0x00000000003f782f */ /* 0x000fe20003800000 */
[----:B------:R-:W-:-:S04]  /*0270*/  UIADD3 UR6, -UR6, 0x100000, URZ ;  /* 0x0010000006067890 */ /* 0x000fc8000fffe13f */
[----:B------:R-:W-:Y:S02]  /*0280*/  USHF.L.U32 UR7, UR6, 0xb, URZ ;  /* 0x0000000b06077899 */ /* 0x000fe4000800063f */
[----:B------:R-:W-:Y:S02]  /*0290*/  USHF.L.U32 UR6, UR6, 0x1, URZ ;  /* 0x0000000106067899 */ /* 0x000fe4000800063f */
[----:B0-----:R-:W-:Y:S02]  /*02a0*/  ULEA UR8, UR8, UR4, 0x18 ;  /* 0x0000000408087291 */ /* 0x001fe4000f8ec03f */
[----:B------:R-:W-:-:S04]  /*02b0*/  UIADD3 UR4, -UR5, 0x100000, URZ ;  /* 0x0010000005047890 */ /* 0x000fc8000fffe13f */
[----:B------:R-:W-:Y:S02]  /*02c0*/  USHF.L.U32 UR5, UR4, 0xb, URZ ;  /* 0x0000000b04057899 */ /* 0x000fe4000800063f */
[----:B------:R-:W-:Y:S01]  /*02d0*/  USHF.L.U32 UR4, UR4, 0x1, URZ ;  /* 0x0000000104047899 */ /* 0x000fe2000800063f */
[----:B------:R-:W0:Y:S11]  /*02e0*/  FENCE.VIEW.ASYNC.S ;  /* 0x00000000000073c6 */ /* 0x000e360000000000 */
[----:B0-----:R0:W1:Y:S01]  /*02f0*/  SYNCS.EXCH.64 URZ, [UR8+0x38000], UR4 ;  /* 0x03800004083f75b2 */ /* 0x0010620008000100 */
[----:B------:R0:W2:Y:S01]  /*0300*/  SYNCS.EXCH.64 URZ, [UR8+0x38038], UR6 ;  /* 0x03803806083f75b2 */ /* 0x0000a20008000100 */
[----:B------:R0:W3:Y:S01]  /*0310*/  SYNCS.EXCH.64 URZ, [UR8+0x38008], UR4 ;  /* 0x03800804083f75b2 */ /* 0x0000e20008000100 */
[----:B------:R0:W4:Y:S01]  /*0320*/  SYNCS.EXCH.64 URZ, [UR8+0x38040], UR6 ;  /* 0x03804006083f75b2 */ /* 0x0001220008000100 */
[----:B------:R0:W0:Y:S01]  /*0330*/  SYNCS.EXCH.64 URZ, [UR8+0x38010], UR4 ;  /* 0x03801004083f75b2 */ /* 0x0000220008000100 */
        /* <DEDUP_REMOVED lines=9> */
[----:B------:R-:W-:Y:S01]  /*03d0*/  NOP ;  /* 0x0000000000007918 */ /* 0x000fe20000000000 */
.L_x_2:
[----:B0-----:R-:W-:Y:S01]  /*03e0*/  ULDC UR4, c[0x0][0x150] ;  /* 0x0000540000047ab9 */ /* 0x001fe20000000800 */
[----:B------:R-:W-:Y:S01]  /*03f0*/  LEA.HI R3, R3, R4, RZ, 0x2 ;  /* 0x0000000403037211 */ /* 0x000fe200078f10ff */
[----:B------:R-:W-:Y:S01]  /*0400*/  FMUL R6, R6, UR4 ;  /* 0x0000000406067c20 */ /* 0x000fe20008400000 */
[----:B------:R-:W-:Y:S01]  /*0410*/  LEA.HI R5, R5, R0, RZ, 0x2 ;  /* 0x0000000005057211 */ /* 0x000fe200078f10ff */
[----:B------:R-:W-:Y:S01]  /*0420*/  ULDC UR4, c[0x0][0x154] ;  /* 0x0000550000047ab9 */ /* 0x000fe20000000800 */
[----:B------:R-:W-:Y:S01]  /*0430*/  LOP3.LUT R3, R3, 0xfffffffc, RZ, 0xc0, !PT ;  /* 0xfffffffc03037812 */ /* 0x000fe200078ec0ff */
[----:B------:R-:W0:Y:S01]  /*0440*/  LDC R8, c[0x0][0x140] ;  /* 0x00005000ff087b82 */ /* 0x000e220000000800 */
[----:B------:R-:W-:Y:S01]  /*0450*/  LOP3.LUT R5, R5, 0x3ffffffc, RZ, 0xc0, !PT ;  /* 0x3ffffffc05057812 */ /* 0x000fe200078ec0ff */
[----:B------:R-:W5:Y:S01]  /*0460*/  F2I.U32.TRUNC.NTZ R6, R6 ;  /* 0x0000000600067305 */ /* 0x000f62000020f000 */
[----:B------:R-:W-:Y:S01]  /*0470*/  LOP3.LUT P0, RZ, R14, 0x7, RZ, 0xc0, !PT ;  /* 0x000000070eff7812 */ /* 0x000fe2000780c0ff */
[----:B------:R-:W-:Y:S01]  /*0480*/  IMAD.IADD R3, R4, 0x1, -R3 ;  /* 0x0000000104037824 */ /* 0x000fe200078e0a03 */
[----:B------:R-:W-:Y:S01]  /*0490*/  I2FP.F32.U32 R4, R13 ;  /* 0x0000000d00047245 */ /* 0x000fe20000201000 */
[----:B------:R-:W-:Y:S01]  /*04a0*/  IMAD.IADD R0, R0, 0x1, -R5 ;  /* 0x0000000100007824 */ /* 0x000fe200078e0a05 */
[----:B------:R-:W-:Y:S01]  /*04b0*/  ISETP.NE.AND P3, PT, R10, 0x1, PT ;  /* 0x000000010a00780c */ /* 0x000fe20003f65270 */
[----:B------:R-:W-:Y:S01]  /*04c0*/  NOP ;  /* 0x0000000000007918 */ /* 0x000fe20000000000 */
[----:B------:R-:W-:Y:S01]  /*04d0*/  NOP ;  /* 0x0000000000007918 */ /* 0x000fe20000000000 */
[----:B------:R-:W-:-:S02]  /*04e0*/  IMAD R0, R0, 0x4, R3 ;  /* 0x0000000400007824 */ /* 0x000fc400078e0203 */
[----:B------:R-:W-:Y:S01]  /*04f0*/  FMUL R7, R4, UR4 ;  /* 0x0000000404077c20 */ /* 0x000fe20008400000 */
[----:B------:R-:W-:Y:S02]  /*0500*/  ULDC UR4, c[0x0][0x144] ;  /* 0x0000510000047ab9 */ /* 0x000fe40000000800 */
[C---:B------:R-:W-:Y:S01]  /*0510*/  LEA.HI R3, R0.reuse, R0, RZ, 0x1 ;  /* 0x0000000000037211 */ /* 0x040fe200078f08ff */
[----:B-----5:R-:W-:Y:S02]  /*0520*/  IMAD.MOV R5, RZ, RZ, -R6 ;  /* 0x000000ffff057224 */ /* 0x020fe400078e0a06 */
[----:B------:R-:W5:Y:S01]  /*0530*/  F2I.U32.TRUNC.NTZ R7, R7 ;  /* 0x0000000700077305 */ /* 0x000f62000020f000 */
[----:B------:R-:W-:Y:S01]  /*0540*/  LOP3.LUT R3, R3, 0xfffffffe, RZ, 0xc0, !PT ;  /* 0xfffffffe03037812 */ /* 0x000fe200078ec0ff */
[----:B------:R-:W-:Y:S01]  /*0550*/  IMAD R4, R5, UR4, R12 ;  /* 0x0000000405047c24 */ /* 0x000fe2000f8e020c */
[----:B------:R-:W-:Y:S01]  /*0560*/  ULDC UR4, c[0x0][0x148] ;  /* 0x0000520000047ab9 */ /* 0x000fe20000000800 */
[----:B------:R-:W-:Y:S01]  /*0570*/  IMAD.SHL.U32 R5, R0, 0x4, RZ ;  /* 0x0000000400057824 */ /* 0x000fe200078e00ff */
[----:B0-----:R-:W-:Y:S01]  /*0580*/  ISETP.EQ.U32.AND P1, PT, R8, 0x1, PT ;  /* 0x000000010800780c */ /* 0x001fe20003f22070 */
[----:B------:R-:W-:-:S03]  /*0590*/  IMAD.IADD R3, R0, 0x1, -R3 ;  /* 0x0000000100037824 */ /* 0x000fc600078e0a03 */
[----:B------:R-:W-:Y:S02]  /*05a0*/  LOP3.LUT R0, R0, 0xc, R5, 0x78, !PT ;  /* 0x0000000c00007812 */ /* 0x000fe400078e7805 */
[----:B------:R-:W-:Y:S02]  /*05b0*/  ISETP.NE.AND P4, PT, R3, R4, PT ;  /* 0x000000040300720c */ /* 0x000fe40003f85270 */
[----:B------:R-:W-:Y:S01]  /*05c0*/  SHF.R.S32.HI R3, RZ, 0x1f, R2 ;  /* 0x0000001fff037819 */ /* 0x000fe20000011402 */
[----:B-----5:R-:W-:Y:S01]  /*05d0*/  IMAD.MOV R6, RZ, RZ, -R7 ;  /* 0x000000ffff067224 */ /* 0x020fe200078e0a07 */
[----:B------:R-:W-:Y:S02]  /*05e0*/  ISETP.LT.U32.AND P0, PT, R0, 0x2, !P0 ;  /* 0x000000020000780c */ /* 0x000fe40004701070 */
[----:B------:R-:W-:Y:S01]  /*05f0*/  LEA.HI R3, R3, R2, RZ, 0x2 ;  /* 0x0000000203037211 */ /* 0x000fe200078f10ff */
[----:B------:R-:W-:-:S03]  /*0600*/  IMAD R7, R6, UR4, R13 ;  /* 0x0000000406077c24 */ /* 0x000fc6000f8e020d */
[----:B------:R-:W-:-:S03]  /*0610*/  LOP3.LUT R3, R3, 0xfffffffc, RZ, 0xc0, !PT ;  /* 0xfffffffc03037812 */ /* 0x000fc600078ec0ff */
[----:B------:R-:W-:Y:S02]  /*0620*/  @P4 LEA.HI R4, R0, R0, RZ, 0x1 ;  /* 0x0000000000044211 */ /* 0x000fe400078f08ff */
[----:B------:R-:W-:Y:S01]  /*0630*/  IMAD.IADD R5, R2, 0x1, -R3 ;  /* 0x0000000102057824 */ /* 0x000fe200078e0a03 */
[----:B------:R-:W-:Y:S02]  /*0640*/  SEL R3, RZ, 0x1, !P0 ;  /* 0x00000001ff037807 */ /* 0x000fe40004000000 */
[----:B------:R-:W-:Y:S02]  /*0650*/  @P4 SHF.R.S32.HI R4, RZ, 0x1, R4 ;  /* 0x00000001ff044819 */ /* 0x000fe40000011404 */
[----:B------:R-:W-:Y:S02]  /*0660*/  LOP3.LUT P2, RZ, R10, R5, RZ, 0xfc, !PT ;  /* 0x000000050aff7212 */ /* 0x000fe4000784fcff */
[----:B------:R-:W-:Y:S01]  /*0670*/  @P4 ISETP.NE.AND P5, PT, R4, R7, PT ;  /* 0x000000070400420c */ /* 0x000fe20003fa5270 */
[----:B------:R-:W-:Y:S01]  /*0680*/  IMAD.MOV.U32 R4, RZ, RZ, 0x1 ;  /* 0x00000001ff047424 */ /* 0x000fe200078e00ff */
[----:B------:R-:W-:-:S02]  /*0690*/  SEL R2, RZ, 0x1, P2 ;  /* 0x00000001ff027807 */ /* 0x000fc40001000000 */
[----:B------:R-:W-:Y:S02]  /*06a0*/  @P4 SEL R4, RZ, 0x1, P5 ;  /* 0x00000001ff044807 */ /* 0x000fe40002800000 */
[----:B------:R-:W-:Y:S02]  /*06b0*/  SEL R2, R2, 0x2, P3 ;  /* 0x0000000202027807 */ /* 0x000fe40001800000 */
[----:B------:R-:W-:Y:S01]  /*06c0*/  LOP3.LUT R4, R4, R3, RZ, 0xc0, !PT ;  /* 0x0000000304047212 */ /* 0x000fe200078ec0ff */
[----:B------:R-:W-:Y:S06]  /*06d0*/  @!P1 BRA `(.L_x_3) ;  /* 0x0000000000089947 */ /* 0x000fec0003800000 */
[----:B-1234-:R-:W-:Y:S01]  /*06e0*/  UCGABAR_ARV ;  /* 0x00000000000079c7 */ /* 0x01efe20008000000 */
[----:B------:R-:W-:Y:S05]  /*06f0*/  BRA `(.L_x_4) ;  /* 0x0000000000047947 */ /* 0x000fea0003800000 */
.L_x_3:
[----:B-1234-:R-:W-:Y:S01]  /*0700*/  NOP ;  /* 0x0000000000007918 */ /* 0x01efe20000000000 */
.L_x_4:
[----:B------:R-:W-:Y:S01]  /*0710*/  ULDC.64 UR4, c[0x0][0x598] ;  /* 0x0001660000047ab9 */ /* 0x000fe20000000a00 */
[----:B------:R-:W-:Y:S01]  /*0720*/  ULDC.64 UR12, c[0x0][0x208] ;  /* 0x00008200000c7ab9 */ /* 0x000fe20000000a00 */
[----:B------:R-:W-:-:S04]  /*0730*/  ISETP.NE.U32.AND P0, PT, RZ, UR4, PT ;  /* 0x00000004ff007c0c */ /* 0x000fc8000bf05070 */
[----:B------:R-:W-:-:S13]  /*0740*/  ISETP.NE.AND.EX P0, PT, RZ, UR5, PT, P0 ;  /* 0x00000005ff007c0c */ /* 0x000fda000bf05300 */
[----:B------:R-:W-:Y:S05]  /*0750*/  @!P0 BRA `(.L_x_5) ;  /* 0x00000000001c8947 */ /* 0x000fea0003800000 */
[----:B------:R-:W0:Y:S02]  /*0760*/  LDC.64 R6, c[0x0][0x598] ;  /* 0x00016600ff067b82 */ /* 0x000e240000000a00 */
[----:B0-----:R-:W2:Y:S02]  /*0770*/  LDG.E.64 R6, desc[UR12][R6.64] ;  /* 0x0000000c06067981 */ /* 0x001ea4000c1e1b00 */
[----:B--2---:R-:W-:-:S04]  /*0780*/  ISETP.NE.U32.AND P0, PT, R6, RZ, PT ;  /* 0x000000ff0600720c */ /* 0x004fc80003f05070 */
[----:B------:R-:W-:-:S13]  /*0790*/  ISETP.NE.AND.EX P0, PT, R7, RZ, PT, P0 ;  /* 0x000000ff0700720c */ /* 0x000fda0003f05300 */
[----:B------:R-:W-:Y:S05]  /*07a0*/  @!P0 BRA `(.L_x_5) ;  /* 0x0000000000088947 */ /* 0x000fea0003800000 */
[----:B------:R0:W5:Y:S01]  /*07b0*/  LD.E R8, desc[UR12][R6.64] ;  /* 0x0000000c06087980 */ /* 0x000162000c101900 */
[----:B------:R-:W-:Y:S05]  /*07c0*/  BRA `(.L_x_6) ;  /* 0x0000000000207947 */ /* 0x000fea0003800000 */
.L_x_5:
[----:B------:R-:W-:Y:S02]  /*07d0*/  ULDC.64 UR4, c[0x0][0x588] ;  /* 0x0001620000047ab9 */ /* 0x000fe40000000a00 */
[----:B------:R-:W-:-:S04]  /*07e0*/  ISETP.NE.U32.AND P0, PT, RZ, UR4, PT ;  /* 0x00000004ff007c0c */ /* 0x000fc8000bf05070 */
[----:B------:R-:W-:-:S13]  /*07f0*/  ISETP.NE.AND.EX P0, PT, RZ, UR5, PT, P0 ;  /* 0x00000005ff007c0c */ /* 0x000fda000bf05300 */
[----:B------:R-:W-:Y:S05]  /*0800*/  @!P0 BRA `(.L_x_7) ;  /* 0x00000000000c8947 */ /* 0x000fea0003800000 */
[----:B------:R-:W0:Y:S02]  /*0810*/  LDC.64 R8, c[0x0][0x588] ;  /* 0x00016200ff087b82 */ /* 0x000e240000000a00 */
[----:B0-----:R1:W5:Y:S01]  /*0820*/  LDG.E R8, desc[UR12][R8.64] ;  /* 0x0000000c08087981 */ /* 0x001362000c1e1900 */
[----:B------:R-:W-:Y:S05]  /*0830*/  BRA `(.L_x_6) ;  /* 0x0000000000047947 */ /* 0x000fea0003800000 */
.L_x_7:
[----:B------:R-:W2:Y:S02]  /*0840*/  LDC R8, c[0x0][0x580] ;  /* 0x00016000ff087b82 */ /* 0x000ea40000000800 */
.L_x_6:
[----:B------:R-:W-:Y:S02]  /*0850*/  ULDC.64 UR4, c[0x0][0x5a0] ;  /* 0x0001680000047ab9 */ /* 0x000fe40000000a00 */
[----:B------:R-:W-:-:S04]  /*0860*/  ISETP.NE.U32.AND P0, PT, RZ, UR4, PT ;  /* 0x00000004ff007c0c */ /* 0x000fc8000bf05070 */
[----:B------:R-:W-:-:S13]  /*0870*/  ISETP.NE.AND.EX P0, PT, RZ, UR5, PT, P0 ;  /* 0x00000005ff007c0c */ /* 0x000fda000bf05300 */
[----:B------:R-:W-:Y:S05]  /*0880*/  @!P0 BRA `(.L_x_8) ;  /* 0x00000000001c8947 */ /* 0x000fea0003800000 */
[----:B0-----:R-:W0:Y:S02]  /*0890*/  LDC.64 R6, c[0x0][0x5a0] ;  /* 0x00016800ff067b82 */ /* 0x001e240000000a00 */
[----:B0-----:R-:W3:Y:S02]  /*08a0*/  LDG.E.64 R6, desc[UR12][R6.64] ;  /* 0x0000000c06067981 */ /* 0x001ee4000c1e1b00 */
[----:B---3--:R-:W-:-:S04]  /*08b0*/  ISETP.NE.U32.AND P0, PT, R6, RZ, PT ;  /* 0x000000ff0600720c */ /* 0x008fc80003f05070 */
[----:B------:R-:W-:-:S13]  /*08c0*/  ISETP.NE.AND.EX P0, PT, R7, RZ, PT, P0 ;  /* 0x000000ff0700720c */ /* 0x000fda0003f05300 */
[----:B------:R-:W-:Y:S05]  /*08d0*/  @!P0 BRA `(.L_x_8) ;  /* 0x0000000000088947 */ /* 0x000fea0003800000 */
[----:B-1----:R0:W5:Y:S01]  /*08e0*/  LD.E R9, desc[UR12][R6.64] ;  /* 0x0000000c06097980 */ /* 0x002162000c101900 */
[----:B------:R-:W-:Y:S05]  /*08f0*/  BRA `(.L_x_9) ;  /* 0x0000000000207947 */ /* 0x000fea0003800000 */
.L_x_8:
[----:B------:R-:W-:Y:S02]  /*0900*/  ULDC.64 UR4, c[0x0][0x590] ;  /* 0x0001640000047ab9 */ /* 0x000fe40000000a00 */
[----:B------:R-:W-:-:S04]  /*0910*/  ISETP.NE.U32.AND P0, PT, RZ, UR4, PT ;  /* 0x00000004ff007c0c */ /* 0x000fc8000bf05070 */
[----:B------:R-:W-:-:S13]  /*0920*/  ISETP.NE.AND.EX P0, PT, RZ, UR5, PT, P0 ;  /* 0x00000005ff007c0c */ /* 0x000fda000bf05300 */
[----:B------:R-:W-:Y:S05]  /*0930*/  @!P0 BRA `(.L_x_10) ;  /* 0x00000000000c8947 */ /* 0x000fea0003800000 */
[----:B0-----:R-:W1:Y:S02]  /*0940*/  LDC.64 R6, c[0x0][0x590] ;  /* 0x00016400ff067b82 */ /* 0x001e640000000a00 */
[----:B-1----:R1:W5:Y:S01]  /*0950*/  LDG.E R9, desc[UR12][R6.64] ;  /* 0x0000000c06097981 */ /* 0x002362000c1e1900 */
[----:B------:R-:W-:Y:S05]  /*0960*/  BRA `(.L_x_9) ;  /* 0x0000000000047947 */ /* 0x000fea0003800000 */
.L_x_10:
[----:B-1----:R-:W3:Y:S02]  /*0970*/  LDC R9, c[0x0][0x584] ;  /* 0x00016100ff097b82 */ /* 0x002ee40000000800 */
.L_x_9:
[----:B------:R-:W4:Y:S08]  /*0980*/  LDC R3, c[0x0][0x3c4] ;  /* 0x0000f100ff037b82 */ /* 0x000f300000000800 */
[----:B------:R-:W2:Y:S01]  /*0990*/  LDC.64 R16, c[0x0][0x3c8] ;  /* 0x0000f200ff107b82 */ /* 0x000ea20000000a00 */
[----:B----4-:R-:W-:-:S05]  /*09a0*/  VIADD R3, R3, 0x3f ;  /* 0x0000003f03037836 */ /* 0x010fca0000000000 */
[----:B01----:R-:W-:-:S04]  /*09b0*/  SHF.R.S32.HI R6, RZ, 0x1f, R3 ;  /* 0x0000001fff067819 */ /* 0x003fc80000011403 */
[----:B------:R-:W-:-:S04]  /*09c0*/  LEA.HI R6, R6, R3, RZ, 0x6 ;  /* 0x0000000306067211 */ /* 0x000fc800078f30ff */
[----:B------:R-:W-:-:S05]  /*09d0*/  SHF.R.S32.HI R7, RZ, 0x6, R6 ;  /* 0x00000006ff077819 */ /* 0x000fca0000011406 */
[----:B--2---:R-:W-:-:S04]  /*09e0*/  IMAD R6, R7, R16, RZ ;  /* 0x0000001007067224 */ /* 0x004fc800078e02ff */
[----:B------:R-:W-:Y:S01]  /*09f0*/  IMAD R3, R6, R17, RZ ;  /* 0x0000001106037224 */ /* 0x000fe200078e02ff */
[----:B------:R-:W-:Y:S06]  /*0a00*/  @!P1 BRA `(.L_x_11) ;  /* 0x00000000000c9947 */ /* 0x000fec0003800000 */
[----:B------:R-:W-:Y:S01]  /*0a10*/  UCGABAR_WAIT ;  /* 0x0000000000007dc7 */ /* 0x000fe20008000000 */
[----:B------:R-:W-:Y:S01]  /*0a20*/  CCTL.IVALL ;  /* 0x00000000ff00798f */ /* 0x000fe20002000000 */
[----:B------:R-:W-:Y:S05]  /*0a30*/  BRA `(.L_x_12) ;  /* 0x0000000000047947 */ /* 0x000fea0003800000 */
.L_x_11:
[----:B------:R-:W-:Y:S06]  /*0a40*/  BAR.SYNC.DEFER_BLOCKING 0x0 ;  /* 0x0000000000007b1d */ /* 0x000fec0000010000 */
.L_x_12:
[----:B------:R-:W-:-:S13]  /*0a50*/  ISETP.NE.AND P0, PT, R10, RZ, PT ;  /* 0x000000ff0a00720c */ /* 0x000fda0003f05270 */
[----:B------:R-:W-:Y:S05]  /*0a60*/  @!P0 BRA `(.L_x_13) ;  /* 0x0000008800788947 */ /* 0x000fea0003800000 */
[----:B------:R-:W-:-:S13]  /*0a70*/  ISETP.NE.AND P0, PT, R10, 0x1, PT ;  /* 0x000000010a00780c */ /* 0x000fda0003f05270 */
[----:B------:R-:W-:Y:S05]  /*0a80*/  @P0 EXIT ;  /* 0x000000000000094d */ /* 0x000fea0003800000 */
[----:B------:R-:W-:Y:S01]  /*0a90*/  ISETP.GE.AND P0, PT, R3, 0x1, PT ;  /* 0x000000010300780c */ /* 0x000fe20003f06270 */
[----:B------:R-:W-:Y:S01]  /*0aa0*/  UMOV UR4, URZ ;  /* 0x0000003f00047c82 */ /* 0x000fe20008000000 */
[----:B------:R-:W-:Y:S02]  /*0ab0*/  CS2R R86, SRZ ;  /* 0x0000000000567805 */ /* 0x000fe4000001ff00 */
[----:B------:R-:W-:Y:S02]  /*0ac0*/  CS2R R88, SRZ ;  /* 0x0000000000587805 */ /* 0x000fe4000001ff00 */
[----:B------:R-:W-:Y:S02]  /*0ad0*/  CS2R R90, SRZ ;  /* 0x00000000005a7805 */ /* 0x000fe4000001ff00 */
[----:B------:R-:W-:Y:S02]  /*0ae0*/  CS2R R92, SRZ ;  /* 0x00000000005c7805 */ /* 0x000fe4000001ff00 */
[----:B------:R-:W-:-:S02]  /*0af0*/  CS2R R94, SRZ ;  /* 0x00000000005e7805 */ /* 0x000fc4000001ff00 */
[----:B------:R-:W-:Y:S02]  /*0b00*/  CS2R R96, SRZ ;  /* 0x0000000000607805 */ /* 0x000fe4000001ff00 */
        /* <DEDUP_REMOVED lines=57> */
[----:B------:R-:W-:Y:S01]  /*0ea0*/  CS2R R84, SRZ ;  /* 0x0000000000547805 */ /* 0x000fe2000001ff00 */
[----:B------:R-:W-:Y:S06]  /*0eb0*/  @!P0 BRA `(.L_x_14) ;  /* 0x0000000000d88947 */ /* 0x000fec0003800000 */
[----:B------:R-:W-:-:S04]  /*0ec0*/  LOP3.LUT R5, R2, 0x1, RZ, 0xfc, !PT ;  /* 0x0000000102057812 */ /* 0x000fc800078efcff */
[----:B------:R-:W-:-:S13]  /*0ed0*/  ISETP.NE.AND P1, PT, R5, 0x3, PT ;  /* 0x000000030500780c */ /* 0x000fda0003f25270 */
[----:B------:R-:W-:Y:S05]  /*0ee0*/  @!P1 BRA `(.L_x_15) ;  /* 0x0000000000049947 */ /* 0x000fea0003800000 */
[----:B------:R-:W-:Y:S01]  /*0ef0*/  BPT.TRAP 0x1 ;  /* 0x000000040000795c */ /* 0x000fe20000300000 */
.L_x_15:
[----:B------:R-:W0:Y:S01]  /*0f00*/  S2UR UR5, SR_CgaCtaId ;  /* 0x00000000000579c3 */ /* 0x000e220000008800 */
[----:B------:R-:W-:Y:S01]  /*0f10*/  SHF.L.U32 R5, RZ, 0x1f, RZ ;  /* 0x0000001fff057819 */ /* 0x000fe200000006ff */
[----:B------:R-:W-:Y:S02]  /*0f20*/  UMOV UR4, 0x400 ;  /* 0x0000040000047882 */ /* 0x000fe40000000000 */
[----:B0-----:R-:W-:-:S12]  /*0f30*/  ULEA UR4, UR5, UR4, 0x18 ;  /* 0x0000000405047291 */ /* 0x001fd8000f8ec03f */
.L_x_16:
[----:B0-----:R-:W-:-:S04]  /*0f40*/  IMAD.U32 R6, RZ, RZ, UR4 ;  /* 0x00000004ff067e24 */ /* 0x001fc8000f8e00ff */
[----:B------:R0:W1:Y:S03]  /*0f50*/  SYNCS.PHASECHK.TRANS64.TRYWAIT P1, [R6+URZ+0x38000], R5 ;  /* 0x03800005060075a7 */ /* 0x000066000802017f */
[----:B-1----:R-:W-:Y:S05]  /*0f60*/  @!P1 NANOSLEEP.SYNCS 0x989680 ;  /* 0x009896800000995d */ /* 0x002fea0003900000 */
[----:B------:R-:W1:Y:S02]  /*0f70*/  @!P1 SYNCS.PHASECHK.TRANS64 P1, [R6+URZ+0x38000], R5 ;  /* 0x03800005060095a7 */ /* 0x000e64000802007f */
[----:B-1----:R-:W-:Y:S05]  /*0f80*/  @!P1 BRA `(.L_x_16) ;  /* 0xfffffffc00ec9947 */ /* 0x002fea000383ffff */
[----:B------:R-:W-:Y:S01]  /*0f90*/  UIADD3 UR5, UR4, 0x1c000, URZ ;  /* 0x0001c00004057890 */ /* 0x000fe2000fffe03f */
[----:B------:R-:W-:Y:S01]  /*0fa0*/  WARPGROUP.ARRIVE ;  /* 0x00000000000079c5 */ /* 0x000fe20000000000 */
[----:B------:R-:W-:Y:S02]  /*0fb0*/  USHF.R.U32.HI UR4, URZ, 0x4, UR4 ;  /* 0x000000043f047899 */ /* 0x000fe40008011604 */
[----:B------:R-:W-:Y:S02]  /*0fc0*/  USHF.R.U32.HI UR5, URZ, 0x4, UR5 ;  /* 0x000000043f057899 */ /* 0x000fe40008011605 */
[----:B------:R-:W-:Y:S02]  /*0fd0*/  ULOP3.LUT UR4, UR4, 0x3fff, URZ, 0xc0, !UPT ;  /* 0x00003fff04047892 */ /* 0x000fe4000f8ec03f */
[----:B------:R-:W-:Y:S02]  /*0fe0*/  ULOP3.LUT UR5, UR5, 0x3fff, URZ, 0xc0, !UPT ;  /* 0x00003fff05057892 */ /* 0x000fe4000f8ec03f */
[----:B------:R-:W-:-:S02]  /*0ff0*/  ULOP3.LUT UR8, UR4, 0x10000, URZ, 0xfc, !UPT ;  /* 0x0001000004087892 */ /* 0x000fc4000f8efc3f */
[----:B------:R-:W-:Y:S01]  /*1000*/  ULOP3.LUT UR9, UR5, 0x2000000, URZ, 0xfc, !UPT ;  /* 0x0200000005097892 */ /* 0x000fe2000f8efc3f */
[----:B------:R-:W-:Y:S02]  /*1010*/  UMOV UR7, 0x40000040 ;  /* 0x4000004000077882 */ /* 0x000fe40000000000 */
[----:B------:R-:W-:Y:S02]  /*1020*/  UMOV UR5, 0x40000040 ;  /* 0x4000004000057882 */ /* 0x000fe40000000000 */
[----:B------:R-:W-:Y:S02]  /*1030*/  UMOV UR4, UR8 ;  /* 0x0000000800047c82 */ /* 0x000fe40008000000 */
[----:B------:R-:W-:Y:S02]  /*1040*/  UMOV UR6, UR9 ;  /* 0x0000000900067c82 */ /* 0x000fe40008000000 */
[----:B------:R-:W-:Y:S01]  /*1050*/  HGMMA.64x128x16.F32 R88, gdesc[UR4].tnspB, RZ, !UPT ;  /* 0x41e00000045879f0 */ /* 0x000fe2000c7008ff */
[----:B------:R-:W-:Y:S01]  /*1060*/  UIADD3 UR4, UR8, 0x200, URZ ;  /* 0x0000020008047890 */ /* 0x000fe2000fffe03f */
[----:B------:R-:W-:-:S10]  /*1070*/  UMOV UR5, 0x40000040 ;  /* 0x4000004000057882 */ /* 0x000fd40000000000 */
[----:B------:R-:W-:Y:S01]  /*1080*/  HGMMA.64x128x16.F32 R24, gdesc[UR4].tnspB, RZ, !UPT ;  /* 0x41e00000041879f0 */ /* 0x000fe2000c7008ff */
[----:B------:R-:W-:Y:S02]  /*1090*/  UIADD3 UR4, UR8, 0x2, URZ ;  /* 0x0000000208047890 */ /* 0x000fe4000fffe03f */
[----:B------:R-:W-:Y:S01]  /*10a0*/  UIADD3 UR6, UR9, 0x80, URZ ;  /* 0x0000008009067890 */ /* 0x000fe2000fffe03f */
[----:B------:R-:W-:Y:S01]  /*10b0*/  UMOV UR5, 0x40000040 ;  /* 0x4000004000057882 */ /* 0x000fe20000000000 */
[----:B------:R-:W-:-:S07]  /*10c0*/  UMOV UR7, 0x40000040 ;  /* 0x4000004000077882 */ /* 0x000fce0000000000 */
[----:B------:R-:W-:Y:S01]  /*10d0*/  HGMMA.64x128x16.F32 R88, gdesc[UR4].tnspB, R88 ;  /* 0x41e00000045879f0 */ /* 0x000fe20008700858 */
[----:B------:R-:W-:Y:S01]  /*10e0*/  UIADD3 UR4, UR8, 0x202, URZ ;  /* 0x0000020208047890 */ /* 0x000fe2000fffe03f */
[----:B------:R-:W-:-:S10]  /*10f0*/  UMOV UR5, 0x40000040 ;  /* 0x4000004000057882 */ /* 0x000fd40000000000 */
[----:B------:R-:W-:Y:S01]  /*1100*/  HGMMA.64x128x16.F32 R24, gdesc[UR4].tnspB, R24 ;  /* 0x41e00000041879f0 */ /* 0x000fe20008700818 */
        /* <DEDUP_REMOVED lines=15> */
[----:B------:R-:W-:Y:S01]  /*1200*/  HGMMA.64x128x16.F32 R24, gdesc[UR4].tnspB, R24, gsb0 ;  /* 0x41e00000041879f0 */ /* 0x000fe20008000818 */
[----:B------:R-:W-:-:S05]  /*1210*/  UMOV UR4, 0x1 ;  /* 0x0000000100047882 */ /* 0x000fca0000000000 */
.L_x_14:
[----:B0-----:R-:W-:-:S05]  /*1220*/  VIMNMX R6, R3, 0x1, PT ;  /* 0x0000000103067848 */ /* 0x001fca0003fe0100 */
[----:B------:R-:W-:-:S05]  /*1230*/  IMAD.IADD R5, R3, 0x1, -R6 ;  /* 0x0000000103057824 */ /* 0x000fca00078e0a06 */
[----:B------:R-:W-:-:S13]  /*1240*/  ISETP.GE.AND P1, PT, R5, 0x1, PT ;  /* 0x000000010500780c */ /* 0x000fda0003f26270 */
[----:B------:R-:W-:Y:S05]  /*1250*/  @!P1 BRA `(.L_x_17) ;  /* 0x00000004004c9947 */ /* 0x000fea0003800000 */
[----:B------:R-:W0:Y:S01]  /*1260*/  S2UR UR6, SR_CgaCtaId ;  /* 0x00000000000679c3 */ /* 0x000e220000008800 */
[----:B------:R-:W-:Y:S01]  /*1270*/  UMOV UR5, 0x400 ;  /* 0x0000040000057882 */ /* 0x000fe20000000000 */
[----:B------:R-:W-:Y:S01]  /*1280*/  LOP3.LUT R12, R2, 0x1, RZ, 0xfc, !PT ;  /* 0x00000001020c7812 */ /* 0x000fe200078efcff */
[----:B------:R-:W-:Y:S01]  /*1290*/  IMAD.MOV.U32 R11, RZ, RZ, RZ ;  /* 0x000000ffff0b7224 */ /* 0x000fe200078e00ff */
[----:B------:R-:W-:Y:S01]  /*12a0*/  UISETP.NE.U32.AND UP0, UPT, UR4, URZ, UPT ;  /* 0x0000003f0400728c */ /* 0x000fe2000bf05070 */
[----:B------:R-:W-:Y:S02]  /*12b0*/  IMAD.MOV.U32 R3, RZ, RZ, R5 ;  /* 0x000000ffff037224 */ /* 0x000fe400078e0005 */
[----:B------:R-:W-:Y:S01]  /*12c0*/  IMAD.MOV.U32 R6, RZ, RZ, RZ ;  /* 0x000000ffff067224 */ /* 0x000fe200078e00ff */
[----:B0-----:R-:W-:-:S04]  /*12d0*/  ULEA UR7, UR6, UR5, 0x18 ;  /* 0x0000000506077291 */ /* 0x001fc8000f8ec03f */
[----:B------:R-:W-:Y:S02]  /*12e0*/  UIADD3 UR6, UR7, 0x1c000, URZ ;  /* 0x0001c00007067890 */ /* 0x000fe4000fffe03f */
[----:B------:R-:W-:Y:S02]  /*12f0*/  USHF.R.U32.HI UR5, URZ, 0x4, UR7 ;  /* 0x000000043f057899 */ /* 0x000fe40008011607 */
[----:B------:R-:W-:Y:S02]  /*1300*/  USHF.R.U32.HI UR6, URZ, 0x4, UR6 ;  /* 0x000000043f067899 */ /* 0x000fe40008011606 */
[----:B------:R-:W-:Y:S02]  /*1310*/  ULOP3.LUT UR5, UR5, 0x3fff, URZ, 0xc0, !UPT ;  /* 0x00003fff05057892 */ /* 0x000fe4000f8ec03f */
[----:B------:R-:W-:Y:S02]  /*1320*/  ULOP3.LUT UR6, UR6, 0x3fff, URZ, 0xc0, !UPT ;  /* 0x00003fff06067892 */ /* 0x000fe4000f8ec03f */
[----:B------:R-:W-:-:S02]  /*1330*/  ULOP3.LUT UR14, UR5, 0x10000, URZ, 0xfc, !UPT ;  /* 0x00010000050e7892 */ /* 0x000fc4000f8efc3f */
[----:B------:R-:W-:-:S12]  /*1340*/  ULOP3.LUT UR15, UR6, 0x2000000, URZ, 0xfc, !UPT ;  /* 0x02000000060f7892 */ /* 0x000fd8000f8efc3f */
.L_x_22:
[----:B------:R-:W-:-:S13]  /*1350*/  ISETP.NE.AND P2, PT, R12, 0x3, PT ;  /* 0x000000030c00780c */ /* 0x000fda0003f45270 */
[----:B------:R-:W-:Y:S05]  /*1360*/  @!P2 BRA `(.L_x_18) ;  /* 0x000000000004a947 */ /* 0x000fea0003800000 */
[----:B------:R-:W-:Y:S01]  /*1370*/  BPT.TRAP 0x1 ;  /* 0x000000040000795c */ /* 0x000fe20000300000 */
.L_x_18:
[----:B------:R-:W-:Y:S01]  /*1380*/  SHF.L.U32 R7, R11, 0x1f, RZ ;  /* 0x0000001f0b077819 */ /* 0x000fe200000006ff */
[----:B------:R-:W-:-:S12]  /*1390*/  ULEA UR5, UR4, UR7, 0x3 ;  /* 0x0000000704057291 */ /* 0x000fd8000f8e183f */
.L_x_19:
[----:B0-----:R-:W-:-:S04]  /*13a0*/  IMAD.U32 R10, RZ, RZ, UR5 ;  /* 0x00000005ff0a7e24 */ /* 0x001fc8000f8e00ff */
[----:B------:R0:W1:Y:S03]  /*13b0*/  SYNCS.PHASECHK.TRANS64.TRYWAIT P1, [R10+URZ+0x38000], R7 ;  /* 0x038000070a0075a7 */ /* 0x000066000802017f */
[----:B-1----:R-:W-:Y:S05]  /*13c0*/  @!P1 NANOSLEEP.SYNCS 0x989680 ;  /* 0x009896800000995d */ /* 0x002fea0003900000 */
[----:B------:R-:W1:Y:S02]  /*13d0*/  @!P1 SYNCS.PHASECHK.TRANS64 P1, [R10+URZ+0x38000], R7 ;  /* 0x038000070a0095a7 */ /* 0x000e64000802007f */
[----:B-1----:R-:W-:Y:S05]  /*13e0*/  @!P1 BRA `(.L_x_19) ;  /* 0xfffffffc00ec9947 */ /* 0x002fea000383ffff */
[----:B------:R-:W-:Y:S01]  /*13f0*/  ULEA UR5, UR4, UR14, 0xa ;  /* 0x0000000e04057291 */ /* 0x000fe2000f8e503f */
[----:B------:R-:W-:Y:S01]  /*1400*/  WARPGROUP.ARRIVE ;  /* 0x00000000000079c5 */ /* 0x000fe20000000000 */
[----:B------:R-:W-:Y:S01]  /*1410*/  ULEA UR6, UR4, UR15, 0xa ;  /* 0x0000000f04067291 */ /* 0x000fe2000f8e503f */
[----:B------:R-:W-:Y:S01]  /*1420*/  UMOV UR9, 0x40000040 ;  /* 0x4000004000097882 */ /* 0x000fe20000000000 */
[----:B------:R-:W-:-:S03]  /*1430*/  UMOV UR11, 0x40000040 ;  /* 0x40000040000b7882 */ /* 0x000fc60000000000 */
[----:B------:R-:W-:Y:S02]  /*1440*/  UMOV UR8, UR5 ;  /* 0x0000000500087c82 */ /* 0x000fe40008000000 */
[----:B------:R-:W-:Y:S02]  /*1450*/  UMOV UR10, UR6 ;  /* 0x00000006000a7c82 */ /* 0x000fe40008000000 */
[----:B------:R-:W-:Y:S01]  /*1460*/  HGMMA.64x128x16.F32 R88, gdesc[UR8].tnspB, R88, UP0 ;  /* 0x41e00000085879f0 */ /* 0x000fe2000bf00858 */
[----:B------:R-:W-:Y:S01]  /*1470*/  UIADD3 UR8, UR5, 0x200, URZ ;  /* 0x0000020005087890 */ /* 0x000fe2000fffe03f */
[----:B------:R-:W-:-:S10]  /*1480*/  UMOV UR9, 0x40000040 ;  /* 0x4000004000097882 */ /* 0x000fd40000000000 */
[----:B------:R-:W-:Y:S01]  /*1490*/  HGMMA.64x128x16.F32 R24, gdesc[UR8].tnspB, R24, UP0 ;  /* 0x41e00000081879f0 */ /* 0x000fe2000bf00818 */
        /* <DEDUP_REMOVED lines=23> */
[----:B------:R-:W-:Y:S03]  /*1610*/  HGMMA.64x128x16.F32 R24, gdesc[UR8].tnspB, R24, gsb0 ;  /* 0x41e00000081879f0 */ /* 0x000fe60008000818 */
[----:B------:R-:W-:Y:S02]  /*1620*/  WARPGROUP.DEPBAR.LE gsb0, 0x1 ;  /* 0x00008000000079c5 */ /* 0x000fe40000010100 */
[----:B------:R-:W-:Y:S05]  /*1630*/  @!P2 BRA `(.L_x_20) ;  /* 0x000000000004a947 */ /* 0x000fea0003800000 */
[----:B------:R-:W-:Y:S01]  /*1640*/  BPT.TRAP 0x1 ;  /* 0x000000040000795c */ /* 0x000fe20000300000 */
.L_x_20:
[----:B------:R-:W-:-:S13]  /*1650*/  ISETP.NE.AND P1, PT, R4, RZ, PT ;  /* 0x000000ff0400720c */ /* 0x000fda0003f25270 */
[----:B0-----:R-:W-:-:S05]  /*1660*/  @P1 LEA R7, R6, UR7, 0x3 ;  /* 0x0000000706071c11 */ /* 0x001fca000f8e18ff */
[----:B------:R-:W-:-:S05]  /*1670*/  @P1 VIADD R7, R7, 0x38038 ;  /* 0x0003803807071836 */ /* 0x000fca0000000000 */
[----:B------:R-:W-:-:S04]  /*1680*/  @P1 PRMT R7, R0, 0x654, R7 ;  /* 0x0000065400071816 */ /* 0x000fc80000000007 */
[----:B------:R0:W-:Y:S01]  /*1690*/  @P1 SYNCS.ARRIVE.TRANS64.RED.A1T0 RZ, [R7+URZ], RZ ;  /* 0x000000ff07ff19a7 */ /* 0x0001e2000810043f */
[----:B------:R-:W-:-:S13]  /*16a0*/  ISETP.GT.U32.AND P1, PT, R2, 0x1, PT ;  /* 0x000000010200780c */ /* 0x000fda0003f24070 */
[----:B0-----:R-:W-:Y:S05]  /*16b0*/  @P1 BRA `(.L_x_21) ;  /* 0x0000000000041947 */ /* 0x001fea0003800000 */
[----:B------:R-:W-:Y:S01]  /*16c0*/  BPT.TRAP 0x1 ;  /* 0x000000040000795c */ /* 0x000fe20000300000 */
.L_x_21:
[----:B------:R-:W-:Y:S01]  /*16d0*/  UIADD3 UR4, UR4, 0x1, URZ ;  /* 0x0000000104047890 */ /* 0x000fe2000fffe03f */
[C---:B------:R-:W-:Y:S01]  /*16e0*/  ISETP.GT.AND P2, PT, R3.reuse, 0x1, PT ;  /* 0x000000010300780c */ /* 0x040fe20003f44270 */
[----:B------:R-:W-:Y:S02]  /*16f0*/  VIADD R6, R6, 0x1 ;  /* 0x0000000106067836 */ /* 0x000fe40000000000 */
[----:B------:R-:W-:Y:S01]  /*1700*/  UISETP.NE.AND UP0, UPT, UR4, 0x7, UPT ;  /* 0x000000070400788c */ /* 0x000fe2000bf05270 */
[----:B------:R-:W-:Y:S02]  /*1710*/  VIADD R3, R3, 0xffffffff ;  /* 0xffffffff03037836 */ /* 0x000fe40000000000 */
[C---:B------:R-:W-:Y:S01]  /*1720*/  ISETP.NE.AND P1, PT, R6.reuse, 0x7, PT ;  /* 0x000000070600780c */ /* 0x040fe20003f25270 */
[----:B------:R-:W-:Y:S02]  /*1730*/  USEL UR5, URZ, 0x1, UP0 ;  /* 0x000000013f057887 */ /* 0x000fe40008000000 */
[----:B------:R-:W-:Y:S01]  /*1740*/  USEL UR4, UR4, URZ, UP0 ;  /* 0x0000003f04047287 */ /* 0x000fe20008000000 */
[----:B------:R-:W-:Y:S01]  /*1750*/  SEL R6, R6, RZ, P1 ;  /* 0x000000ff06067207 */ /* 0x000fe20000800000 */
[----:B------:R-:W-:-:S02]  /*1760*/  UPLOP3.LUT UP0, UPT, UPT, UPT, UPT, 0x80, 0x0 ;  /* 0x000000000000789c */ /* 0x000fc40003f0f070 */
[----:B------:R-:W-:Y:S01]  /*1770*/  LOP3.LUT R11, R11, UR5, RZ, 0x3c, !PT ;  /* 0x000000050b0b7c12 */ /* 0x000fe2000f8e3cff */
[----:B------:R-:W-:Y:S08]  /*1780*/  @P2 BRA `(.L_x_22) ;  /* 0xfffffff800f02947 */ /* 0x000ff0000383ffff */
.L_x_17:
[----:B------:R-:W-:Y:S02]  /*1790*/  WARPGROUP.DEPBAR.LE gsb0, 0x0 ;  /* 0x00008000000079c5 */ /* 0x000fe40000010000 */
[----:B------:R-:W-:Y:S05]  /*17a0*/  @!P0 BRA `(.L_x_23) ;  /* 0x00000000005c8947 */ /* 0x000fea0003800000 */
[----:B------:R-:W-:-:S04]  /*17b0*/  LOP3.LUT R3, R2, 0x1, RZ, 0xfc, !PT ;  /* 0x0000000102037812 */ /* 0x000fc800078efcff */
[----:B------:R-:W-:-:S13]  /*17c0*/  ISETP.NE.AND P0, PT, R3, 0x3, PT ;  /* 0x000000030300780c */ /* 0x000fda0003f05270 */
[----:B------:R-:W-:Y:S05]  /*17d0*/  @!P0 BRA `(.L_x_24) ;  /* 0x0000000000048947 */ /* 0x000fea0003800000 */
[----:B------:R-:W-:Y:S01]  /*17e0*/  BPT.TRAP 0x1 ;  /* 0x000000040000795c */ /* 0x000fe20000300000 */
.L_x_24:
[----:B------:R-:W-:Y:S01]  /*17f0*/  ISETP.NE.AND P0, PT, R4, RZ, PT ;  /* 0x000000ff0400720c */ /* 0x000fe20003f05270 */
[----:B------:R-:W-:Y:S01]  /*1800*/  BSSY B0, `(.L_x_25) ;  /* 0x000000f000007945 */ /* 0x000fe20003800000 */
[----:B------:R-:W-:-:S11]  /*1810*/  ISETP.GT.U32.AND P1, PT, R2, 0x1, PT ;  /* 0x000000010200780c */ /* 0x000fd60003f24070 */
[----:B------:R-:W-:Y:S05]  /*1820*/  @!P0 BRA `(.L_x_26) ;  /* 0x0000000000308947 */ /* 0x000fea0003800000 */
[----:B------:R-:W0:Y:S01]  /*1830*/  S2R R4, SR_CgaCtaId ;  /* 0x0000000000047919 */ /* 0x000e220000008800 */
[----:B------:R-:W-:-:S04]  /*1840*/  IMAD.WIDE.U32 R2, R5, 0x24924925, RZ ;  /* 0x2492492505027825 */ /* 0x000fc800078e00ff */
[----:B------:R-:W-:-:S05]  /*1850*/  IMAD.IADD R2, R5, 0x1, -R3 ;  /* 0x0000000105027824 */ /* 0x000fca00078e0a03 */
[----:B------:R-:W-:Y:S02]  /*1860*/  LEA.HI R2, R2, R3, RZ, 0x1f ;  /* 0x0000000302027211 */ /* 0x000fe400078ff8ff */
[----:B------:R-:W-:Y:S02]  /*1870*/  MOV R3, 0x400 ;  /* 0x0000040000037802 */ /* 0x000fe40000000f00 */
[----:B------:R-:W-:-:S05]  /*1880*/  SHF.R.U32.HI R2, RZ, 0x2, R2 ;  /* 0x00000002ff027819 */ /* 0x000fca0000011602 */
[----:B------:R-:W-:Y:S01]  /*1890*/  IMAD R2, R2, -0x7, R5 ;  /* 0xfffffff902027824 */ /* 0x000fe200078e0205 */
[----:B0-----:R-:W-:-:S05]  /*18a0*/  LEA R3, R4, R3, 0x18 ;  /* 0x0000000304037211 */ /* 0x001fca00078ec0ff */
[----:B------:R-:W-:-:S04]  /*18b0*/  IMAD R2, R2, 0x8, R3 ;  /* 0x0000000802027824 */ /* 0x000fc800078e0203 */
[----:B------:R-:W-:-:S05]  /*18c0*/  VIADD R3, R2, 0x38038 ;  /* 0x0003803802037836 */ /* 0x000fca0000000000 */
[----:B------:R-:W-:-:S04]  /*18d0*/  PRMT R3, R0, 0x654, R3 ;  /* 0x0000065400037816 */ /* 0x000fc80000000003 */
[----:B------:R0:W-:Y:S03]  /*18e0*/  SYNCS.ARRIVE.TRANS64.RED.A1T0 RZ, [R3+URZ], RZ ;  /* 0x000000ff03ff79a7 */ /* 0x0001e6000810043f */
.L_x_26:
[----:B------:R-:W-:Y:S05]  /*18f0*/  BSYNC B0 ;  /* 0x0000000000007941 */ /* 0x000fea0003800000 */
.L_x_25:
[----:B------:R-:W-:Y:S05]  /*1900*/  @P1 BRA `(.L_x_23) ;  /* 0x0000000000041947 */ /* 0x000fea0003800000 */
[----:B------:R-:W-:Y:S01]  /*1910*/  BPT.TRAP 0x1 ;  /* 0x000000040000795c */ /* 0x000fe20000300000 */
.L_x_23:
[----:B------:R-:W0:Y:S01]  /*1920*/  S2R R0, SR_TID.X ;  /* 0x0000000000007919 */ /* 0x000e220000002100 */
[----:B------:R-:W-:Y:S01]  /*1930*/  ULDC.64 UR4, c[0x0][0x280] ;  /* 0x0000a00000047ab9 */ /* 0x000fe20000000a00 */
[----:B------:R-:W1:Y:S01]  /*1940*/  S2R R2, SR_CTAID.Y ;  /* 0x0000000000027919 */ /* 0x000e620000002600 */
[----:B------:R-:W2:Y:S01]  /*1950*/  S2R R13, SR_CTAID.X ;  /* 0x00000000000d7919 */ /* 0x000ea20000002500 */
[----:B0-----:R-:W-:-:S04]  /*1960*/  SHF.R.S32.HI R3, RZ, 0x1f, R0 ;  /* 0x0000001fff037819 */ /* 0x001fc80000011400 */
[----:B------:R-:W-:-:S04]  /*1970*/  LEA.HI R3, R3, R0, RZ, 0x7 ;  /* 0x0000000003037211 */ /* 0x000fc800078f38ff */
[----:B------:R-:W-:Y:S01]  /*1980*/  LOP3.LUT R3, R3, 0xffffff80, RZ, 0xc0, !PT ;  /* 0xffffff8003037812 */ /* 0x000fe200078ec0ff */
[----:B--2---:R-:W-:-:S04]  /*1990*/  IMAD.SHL.U32 R4, R13, 0x80, RZ ;  /* 0x000000800d047824 */ /* 0x004fc800078e00ff */
[----:B------:R-:W-:Y:S02]  /*19a0*/  IMAD.IADD R5, R0, 0x1, -R3 ;  /* 0x0000000100057824 */ /* 0x000fe400078e0a03 */
[----:B-1----:R-:W-:-:S03]  /*19b0*/  IMAD.SHL.U32 R0, R2, 0x80, RZ ;  /* 0x0000008002007824 */ /* 0x002fc600078e00ff */
[----:B------:R-:W-:Y:S02]  /*19c0*/  SHF.R.S32.HI R6, RZ, 0x1f, R5 ;  /* 0x0000001fff067819 */ /* 0x000fe40000011405 */
[----:B------:R-:W-:Y:S02]  /*19d0*/  ISETP.GE.AND P0, PT, R0, UR5, PT ;  /* 0x0000000500007c0c */ /* 0x000fe4000bf06270 */
[----:B------:R-:W-:Y:S02]  /*19e0*/  LEA.HI R2, R6, R5, RZ, 0x2 ;  /* 0x0000000506027211 */ /* 0x000fe400078f10ff */
[----:B------:R-:W-:Y:S02]  /*19f0*/  ISETP.GE.OR P0, PT, R4, UR4, P0 ;  /* 0x0000000404007c0c */ /* 0x000fe40008706670 */
[--C-:B------:R-:W-:Y:S02]  /*1a00*/  SHF.R.S32.HI R10, RZ, 0x2, R2.reuse ;  /* 0x00000002ff0a7819 */ /* 0x100fe40000011402 */
[----:B------:R-:W-:-:S04]  /*1a10*/  SHF.R.S32.HI R3, RZ, 0x1f, R2 ;  /* 0x0000001fff037819 */ /* 0x000fc80000011402 */
[----:B------:R-:W-:-:S04]  /*1a20*/  LEA.HI R3, R3, R10, RZ, 0x3 ;  /* 0x0000000a03037211 */ /* 0x000fc800078f18ff */
[----:B------:R-:W-:Y:S01]  /*1a30*/  LOP3.LUT R3, R3, 0xfffffff8, RZ, 0xc0, !PT ;  /* 0xfffffff803037812 */ /* 0x000fe200078ec0ff */
[----:B------:R-:W-:Y:S06]  /*1a40*/  @P0 EXIT ;  /* 0x000000000000094d */ /* 0x000fec0003800000 */
[----:B------:R-:W0:Y:S01]  /*1a50*/  LDC.64 R16, c[0x0][0x5d0] ;  /* 0x00017400ff107b82 */ /* 0x000e220000000a00 */
[----:B------:R-:W-:Y:S01]  /*1a60*/  LOP3.LUT R2, R2, 0x7ffffffc, RZ, 0xc0, !PT ;  /* 0x7ffffffc02027812 */ /* 0x000fe200078ec0ff */
[----:B------:R-:W-:Y:S01]  /*1a70*/  IMAD.IADD R10, R10, 0x1, -R3 ;  /* 0x000000010a0a7824 */ /* 0x000fe200078e0a03 */
[----:B------:R-:W-:Y:S02]  /*1a80*/  LEA.HI R3, R6, R5, RZ, 0x5 ;  /* 0x0000000506037211 */ /* 0x000fe400078f28ff */
[----:B---3-5:R-:W-:Y:S01]  /*1a90*/  FSETP.NEU.AND P1, PT, R9, RZ, PT ;  /* 0x000000ff0900720b */ /* 0x028fe20003f2d000 */
[----:B------:R-:W-:Y:S01]  /*1aa0*/  IMAD.IADD R2, R5, 0x1, -R2 ;  /* 0x0000000105027824 */ /* 0x000fe200078e0a02 */
[----:B------:R-:W-:Y:S02]  /*1ab0*/  SHF.R.S32.HI R11, RZ, 0x1f, R10 ;  /* 0x0000001fff0b7819 */ /* 0x000fe4000001140a */
[----:B------:R-:W-:Y:S01]  /*1ac0*/  SHF.R.S32.HI R5, RZ, 0x5, R3 ;  /* 0x00000005ff057819 */ /* 0x000fe20000011403 */
[----:B------:R-:W-:-:S02]  /*1ad0*/  IMAD.SHL.U32 R7, R2, 0x2, RZ ;  /* 0x0000000202077824 */ /* 0x000fc400078e00ff */
[----:B------:R-:W-:-:S03]  /*1ae0*/  IMAD.WIDE R2, R13, 0x80, R10 ;  /* 0x000000800d027825 */ /* 0x000fc600078e020a */
[----:B------:R-:W-:Y:S01]  /*1af0*/  SHF.R.S32.HI R13, RZ, 0x1f, R7 ;  /* 0x0000001fff0d7819 */ /* 0x000fe20000011407 */
[C---:B------:R-:W-:Y:S01]  /*1b00*/  IMAD R11, R5.reuse, -0x10, -R4 ;  /* 0xfffffff0050b7824 */ /* 0x040fe200078e0a04 */
[----:B------:R-:W-:Y:S01]  /*1b10*/  IADD3 R4, P0, R0, R7, RZ ;  /* 0x0000000700047210 */ /* 0x000fe20007f1e0ff */
[----:B------:R-:W-:-:S03]  /*1b20*/  IMAD.WIDE R2, R5, 0x10, R2 ;  /* 0x0000001005027825 */ /* 0x000fc600078e0202 */
[----:B------:R-:W-:Y:S02]  /*1b30*/  LEA.HI.X.SX32 R5, R0, R13, 0x1, P0 ;  /* 0x0000000d00057211 */ /* 0x000fe400000f0eff */
[----:B------:R-:W-:Y:S01]  /*1b40*/  IADD3 R10, R11, UR4, -R10 ;  /* 0x000000040b0a7c10 */ /* 0x000fe2000fffe80a */
[-C--:B0-----:R-:W-:Y:S01]  /*1b50*/  IMAD R6, R3, R16.reuse, RZ ;  /* 0x0000001003067224 */ /* 0x081fe200078e02ff */
[----:B------:R-:W-:Y:S01]  /*1b60*/  IADD3 R0, -R7, UR5, -R0 ;  /* 0x0000000507007c10 */ /* 0x000fe2000fffe900 */
[----:B------:R-:W-:Y:S01]  /*1b70*/  IMAD.WIDE.U32 R14, R2, R16, R4 ;  /* 0x00000010020e7225 */ /* 0x000fe200078e0004 */
[----:B------:R-:W-:Y:S02]  /*1b80*/  ISETP.GT.AND P2, PT, R10, RZ, PT ;  /* 0x000000ff0a00720c */ /* 0x000fe40003f44270 */
[--C-:B------:R-:W-:Y:S01]  /*1b90*/  SHF.L.U64.HI R20, R16, 0x3, R17.reuse ;  /* 0x0000000310147819 */ /* 0x100fe20000010211 */
[----:B------:R-:W-:Y:S01]  /*1ba0*/  IMAD R19, R2, R17, R6 ;  /* 0x0000001102137224 */ /* 0x000fe200078e0206 */
[C---:B------:R-:W-:Y:S01]  /*1bb0*/  SHF.L.U64.HI R11, R16.reuse, 0x6, R17 ;  /* 0x00000006100b7819 */ /* 0x040fe20000010211 */
[----:B------:R-:W-:Y:S01]  /*1bc0*/  IMAD.SHL.U32 R21, R16, 0x8, RZ ;  /* 0x0000000810157824 */ /* 0x000fe200078e00ff */
[----:B------:R-:W-:Y:S01]  /*1bd0*/  ISETP.GT.AND P0, PT, R0, RZ, P2 ;  /* 0x000000ff0000720c */ /* 0x000fe20001704270 */
[----:B------:R-:W-:-:S02]  /*1be0*/  IMAD.SHL.U32 R16, R16, 0x40, RZ ;  /* 0x0000004010107824 */ /* 0x000fc400078e00ff */
[----:B------:R-:W-:Y:S01]  /*1bf0*/  IMAD.IADD R19, R15, 0x1, R19 ;  /* 0x000000010f137824 */ /* 0x000fe200078e0213 */
[----:B------:R-:W-:Y:S09]  /*1c00*/  @!P1 BRA `(.L_x_27) ;  /* 0x0000005000dc9947 */ /* 0x000ff20003800000 */
[----:B------:R-:W-:Y:S01]  /*1c10*/  ULDC.64 UR6, c[0x0][0x5b0] ;  /* 0x00016c0000067ab9 */ /* 0x000fe20000000a00 */
[----:B------:R-:W-:Y:S01]  /*1c20*/  ULDC.64 UR8, c[0x0][0x5a8] ;  /* 0x00016a0000087ab9 */ /* 0x000fe20000000a00 */
[----:B------:R-:W-:Y:S01]  /*1c30*/  IMAD R17, R3, UR6, RZ ;  /* 0x0000000603117c24 */ /* 0x000fe2000f8e02ff */
[----:B------:R-:W-:Y:S01]  /*1c40*/  ULDC.64 UR4, c[0x0][0x5c8] ;  /* 0x0001720000047ab9 */ /* 0x000fe20000000a00 */
[----:B------:R-:W-:-:S04]  /*1c50*/  IMAD.WIDE.U32 R6, R2, UR6, R4 ;  /* 0x0000000602067c25 */ /* 0x000fc8000f8e0004 */
[----:B------:R-:W-:Y:S01]  /*1c60*/  IMAD R17, R2, UR7, R17 ;  /* 0x0000000702117c24 */ /* 0x000fe2000f8e0211 */
[----:B------:R-:W-:-:S03]  /*1c70*/  LEA R12, P1, R6, UR8, 0x1 ;  /* 0x00000008060c7c11 */ /* 0x000fc6000f8208ff */
[----:B------:R-:W-:-:S05]  /*1c80*/  IMAD.IADD R7, R7, 0x1, R17 ;  /* 0x0000000107077824 */ /* 0x000fca00078e0211 */
[----:B------:R-:W-:-:S05]  /*1c90*/  LEA.HI.X R13, R6, UR9, R7, 0x1, P1 ;  /* 0x00000009060d7c11 */ /* 0x000fca00088f0c07 */
[----:B------:R-:W2:Y:S01]  /*1ca0*/  @P0 LDG.E.LTC128B.U16 R15, desc[UR12][R12.64] ;  /* 0x0000000c0c0f0981 */ /* 0x000ea2000c1e1520 */
[----:B------:R-:W-:Y:S01]  /*1cb0*/  ISETP.GT.AND P1, PT, R0, 0x1, P2 ;  /* 0x000000010000780c */ /* 0x000fe20001724270 */
[----:B------:R-:W-:Y:S01]  /*1cc0*/  BSSY B0, `(.L_x_28) ;  /* 0x000000b000007945 */ /* 0x000fe20003800000 */
[----:B--2---:R-:W-:-:S05]  /*1cd0*/  HADD2.F32 R6, -RZ, R15.H0_H0 ;  /* 0x2000000fff067230 */ /* 0x004fca0000004100 */
[----:B------:R-:W-:Y:S01]  /*1ce0*/  FMUL R7, R6, R9 ;  /* 0x0000000906077220 */ /* 0x000fe20000400000 */
[----:B------:R-:W-:-:S03]  /*1cf0*/  LEA R6, P3, R14, UR4, 0x1 ;  /* 0x000000040e067c11 */ /* 0x000fc6000f8608ff */
[----:B------:R-:W-:Y:S01]  /*1d00*/  FFMA R7, R88, R8, R7 ;  /* 0x0000000858077223 */ /* 0x000fe20000000007 */
[----:B------:R-:W-:-:S04]  /*1d10*/  PRMT R88, R15, 0x7610, R88 ;  /* 0x000076100f587816 */ /* 0x000fc80000000058 */
[----:B------:R-:W-:Y:S02]  /*1d20*/  F2FP.F16.F32.PACK_AB R18, RZ, R7 ;  /* 0x00000007ff12723e */ /* 0x000fe400000000ff */
[----:B------:R-:W-:-:S05]  /*1d30*/  LEA.HI.X R7, R14, UR5, R19, 0x1, P3 ;  /* 0x000000050e077c11 */ /* 0x000fca00098f0c13 */
[----:B------:R0:W-:Y:S01]  /*1d40*/  @P0 STG.E.U16 desc[UR12][R6.64], R18 ;  /* 0x0000001206000986 */ /* 0x0001e2000c10150c */
[----:B------:R-:W-:Y:S05]  /*1d50*/  @!P1 BRA `(.L_x_29) ;  /* 0x0000000000049947 */ /* 0x000fea0003800000 */
[----:B------:R1:W5:Y:S02]  /*1d60*/  LDG.E.LTC128B.U16 R88, desc[UR12][R12.64+0x2] ;  /* 0x0000020c0c587981 */ /* 0x000364000c1e1520 */
.L_x_29:
[----:B------:R-:W-:Y:S05]  /*1d70*/  BSYNC B0 ;  /* 0x0000000000007941 */ /* 0x000fea0003800000 */
.L_x_28:
[----:B------:R-:W-:Y:S01]  /*1d80*/  USHF.L.U32 UR4, UR6, 0x3, URZ ;  /* 0x0000000306047899 */ /* 0x000fe2000800063f */
[----:B0----5:R-:W-:Y:S01]  /*1d90*/  HADD2.F32 R18, -RZ, R88.H0_H0 ;  /* 0x20000058ff127230 */ /* 0x021fe20000004100 */
[----:B------:R-:W-:Y:S01]  /*1da0*/  USHF.L.U64.HI UR5, UR6, 0x3, UR7 ;  /* 0x0000000306057899 */ /* 0x000fe20008010207 */
[----:B------:R-:W-:-:S03]  /*1db0*/  ISETP.GT.AND P0, PT, R10, 0x8, PT ;  /* 0x000000080a00780c */ /* 0x000fc60003f04270 */
[----:B------:R-:W-:Y:S02]  /*1dc0*/  IMAD.U32 R14, RZ, RZ, UR4 ;  /* 0x00000004ff0e7e24 */ /* 0x000fe4000f8e00ff */
[----:B------:R-:W-:Y:S01]  /*1dd0*/  FMUL R22, R18, R9 ;  /* 0x0000000912167220 */ /* 0x000fe20000400000 */
[----:B------:R-:W-:Y:S01]  /*1de0*/  IMAD.U32 R15, RZ, RZ, UR5 ;  /* 0x00000005ff0f7e24 */ /* 0x000fe2000f8e00ff */
[----:B------:R-:W-:Y:S02]  /*1df0*/  ISETP.GT.AND P3, PT, R0, RZ, P0 ;  /* 0x000000ff0000720c */ /* 0x000fe40000764270 */
[----:B------:R-:W-:Y:S01]  /*1e00*/  FFMA R22, R89, R8, R22 ;  /* 0x0000000859167223 */ /* 0x000fe20000000016 */
[----:B------:R-:W-:-:S04]  /*1e10*/  IMAD.WIDE.U32 R18, R2, UR6, R14 ;  /* 0x0000000602127c25 */ /* 0x000fc8000f8e000e */
[----:B------:R-:W-:Y:S02]  /*1e20*/  F2FP.F16.F32.PACK_AB R89, RZ, R22 ;  /* 0x00000016ff59723e */ /* 0x000fe400000000ff */
[----:B------:R-:W-:-:S03]  /*1e30*/  IADD3 R23, P4, R4, R18, RZ ;  /* 0x0000001204177210 */ /* 0x000fc60007f9e0ff */
[----:B------:R0:W-:Y:S01]  /*1e40*/  @P1 STG.E.U16 desc[UR12][R6.64+0x2], R89 ;  /* 0x0000025906001986 */ /* 0x0001e2000c10150c */
[----:B------:R-:W-:Y:S02]  /*1e50*/  IADD3.X R22, R5, R17, R19, P4, !PT ;  /* 0x0000001105167210 */ /* 0x000fe400027fe413 */
[----:B------:R-:W-:-:S04]  /*1e60*/  LEA R18, P4, R23, UR8, 0x1 ;  /* 0x0000000817127c11 */ /* 0x000fc8000f8808ff */
[----:B------:R-:W-:-:S05]  /*1e70*/  LEA.HI.X R19, R23, UR9, R22, 0x1, P4 ;  /* 0x0000000917137c11 */ /* 0x000fca000a0f0c16 */
[----:B------:R-:W2:Y:S01]  /*1e80*/  @P3 LDG.E.LTC128B.U16 R88, desc[UR12][R18.64] ;  /* 0x0000000c12583981 */ /* 0x000ea2000c1e1520 */
[C---:B------:R-:W-:Y:S01]  /*1e90*/  IMAD.SHL.U32 R17, R21.reuse, 0x2, RZ ;  /* 0x0000000215117824 */ /* 0x040fe200078e00ff */
[----:B------:R-:W-:Y:S01]  /*1ea0*/  SHF.L.U64.HI R21, R21, 0x1, R20 ;  /* 0x0000000115157819 */ /* 0x000fe20000010214 */
[----:B------:R-:W-:Y:S01]  /*1eb0*/  BSSY B0, `(.L_x_30) ;  /* 0x000000b000007945 */ /* 0x000fe20003800000 */
[----:B------:R-:W-:Y:S01]  /*1ec0*/  ISETP.GT.AND P1, PT, R0, 0x1, P0 ;  /* 0x000000010000780c */ /* 0x000fe20000724270 */
[----:B--2---:R-:W-:-:S05]  /*1ed0*/  HADD2.F32 R22, -RZ, R88.H0_H0 ;  /* 0x20000058ff167230 */ /* 0x004fca0000004100 */
[----:B------:R-:W-:Y:S01]  /*1ee0*/  FMUL R23, R22, R9 ;  /* 0x0000000916177220 */ /* 0x000fe20000400000 */
[----:B------:R-:W-:-:S03]  /*1ef0*/  IADD3 R22, P4, R17, R6, RZ ;  /* 0x0000000611167210 */ /* 0x000fc60007f9e0ff */
[----:B------:R-:W-:-:S05]  /*1f00*/  FFMA R23, R90, R8, R23 ;  /* 0x000000085a177223 */ /* 0x000fca0000000017 */
[----:B------:R-:W-:Y:S01]  /*1f10*/  F2FP.F16.F32.PACK_AB R20, RZ, R23 ;  /* 0x00000017ff14723e */ /* 0x000fe200000000ff */
[----:B------:R-:W-:-:S05]  /*1f20*/  IMAD.X R23, R21, 0x1, R7, P4 ;  /* 0x0000000115177824 */ /* 0x000fca00020e0607 */
[----:B------:R0:W-:Y:S01]  /*1f30*/  @P3 STG.E.U16 desc[UR12][R22.64], R20 ;  /* 0x0000001416003986 */ /* 0x0001e2000c10150c */
[----:B------:R-:W-:Y:S05]  /*1f40*/  @!P1 BRA `(.L_x_31) ;  /* 0x0000000000049947 */ /* 0x000fea0003800000 */
[----:B------:R2:W5:Y:S02]  /*1f50*/  LDG.E.LTC128B.U16 R88, desc[UR12][R18.64+0x2] ;  /* 0x0000020c12587981 */ /* 0x000564000c1e1520 */
.L_x_31:
[----:B------:R-:W-:Y:S05]  /*1f60*/  BSYNC B0 ;  /* 0x0000000000007941 */ /* 0x000fea0003800000 */
.L_x_30:
[----:B0----5:R-:W-:Y:S01]  /*1f70*/  HADD2.F32 R20, -RZ, R88.H0_H0 ;  /* 0x20000058ff147230 */ /* 0x021fe20000004100 */
[----:B------:R-:W-:Y:S01]  /*1f80*/  ISETP.GT.AND P3, PT, R0, 0x8, P2 ;  /* 0x000000080000780c */ /* 0x000fe20001764270 */
[----:B------:R-:W-:Y:S03]  /*1f90*/  BSSY B0, `(.L_x_32) ;  /* 0x0000007000007945 */ /* 0x000fe60003800000 */
[----:B------:R-:W-:-:S04]  /*1fa0*/  FMUL R20, R20, R9 ;  /* 0x0000000914147220 */ /* 0x000fc80000400000 */
[----:B------:R-:W-:-:S05]  /*1fb0*/  FFMA R20, R91, R8, R20 ;  /* 0x000000085b147223 */ /* 0x000fca0000000014 */
[----:B------:R-:W-:-:S05]  /*1fc0*/  F2FP.F16.F32.PACK_AB R20, RZ, R20 ;  /* 0x00000014ff14723e */ /* 0x000fca00000000ff */
[----:B------:R0:W-:Y:S01]  /*1fd0*/  @P1 STG.E.U16 desc[UR12][R22.64+0x2], R20 ;  /* 0x0000021416001986 */ /* 0x0001e2000c10150c */
[----:B------:R-:W-:Y:S05]  /*1fe0*/  @!P3 BRA `(.L_x_33) ;  /* 0x000000000004b947 */ /* 0x000fea0003800000 */
[----:B------:R3:W5:Y:S02]  /*1ff0*/  LDG.E.LTC128B.U16 R88, desc[UR12][R12.64+0x10] ;  /* 0x0000100c0c587981 */ /* 0x000764000c1e1520 */
.L_x_33:
[----:B------:R-:W-:Y:S05]  /*2000*/  BSYNC B0 ;  /* 0x0000000000007941 */ /* 0x000fea0003800000 */
.L_x_32:
        /* <DEDUP_REMOVED lines=9> */
.L_x_35:
[----:B------:R-:W-:Y:S05]  /*20a0*/  BSYNC B0 ;  /* 0x0000000000007941 */ /* 0x000fea0003800000 */
.L_x_34:
[----:B-----5:R-:W-:Y:S01]  /*20b0*/  HADD2.F32 R20, -RZ, R88.H0_H0 ;  /* 0x20000058ff147230 */ /* 0x020fe20000004100 */
        /* <DEDUP_REMOVED lines=8> */
.L_x_37:
[----:B------:R-:W-:Y:S05]  /*2140*/  BSYNC B0 ;  /* 0x0000000000007941 */ /* 0x000fea0003800000 */
.L_x_36:
        /* <DEDUP_REMOVED lines=9> */
.L_x_39:
[----:B------:R-:W-:Y:S05]  /*21e0*/  BSYNC B0 ;  /* 0x0000000000007941 */ /* 0x000fea0003800000 */
.L_x_38:
        /* <DEDUP_REMOVED lines=9> */
.L_x_41:
[----:B------:R-:W-:Y:S05]  /*2280*/  BSYNC B0 ;  /* 0x0000000000007941 */ /* 0x000fea0003800000 */
.L_x_40:
        /* <DEDUP_REMOVED lines=9> */
.L_x_43:
[----:B------:R-:W-:Y:S05]  /*2320*/  BSYNC B0 ;  /* 0x0000000000007941 */ /* 0x000fea0003800000 */
.L_x_42:
        /* <DEDUP_REMOVED lines=9> */
.L_x_45:
[----:B------:R-:W-:Y:S05]  /*23c0*/  BSYNC B0 ;  /* 0x0000000000007941 */ /* 0x000fea0003800000 */
.L_x_44:
        /* <DEDUP_REMOVED lines=9> */
.L_x_47:
[----:B------:R-:W-:Y:S05]  /*2460*/  BSYNC B0 ;  /* 0x0000000000007941 */ /* 0x000fea0003800000 */
.L_x_46:
        /* <DEDUP_REMOVED lines=9> */
.L_x_49:
[----:B------:R-:W-:Y:S05]  /*2500*/  BSYNC B0 ;  /* 0x0000000000007941 */ /* 0x000fea0003800000 */
.L_x_48:
        /* <DEDUP_REMOVED lines=9> */
.L_x_51:
[----:B------:R-:W-:Y:S05]  /*25a0*/  BSYNC B0 ;  /* 0x0000000000007941 */ /* 0x000fea0003800000 */
.L_x_50:
        /* <DEDUP_REMOVED lines=9> */
.L_x_53:
[----:B------:R-:W-:Y:S05]  /*2640*/  BSYNC B0 ;  /* 0x0000000000007941 */ /* 0x000fea0003800000 */
.L_x_52:
        /* <DEDUP_REMOVED lines=9> */
.L_x_55:
[----:B------:R-:W-:Y:S05]  /*26e0*/  BSYNC B0 ;  /* 0x0000000000007941 */ /* 0x000fea0003800000 */
.L_x_54:
        /* <DEDUP_REMOVED lines=9> */
.L_x_57:
[----:B------:R-:W-:Y:S05]  /*2780*/  BSYNC B0 ;  /* 0x0000000000007941 */ /* 0x000fea0003800000 */
.L_x_56:
        /* <DEDUP_REMOVED lines=9> */
.L_x_59:
[----:B------:R-:W-:Y:S05]  /*2820*/  BSYNC B0 ;  /* 0x0000000000007941 */ /* 0x000fea0003800000 */
.L_x_58:
        /* <DEDUP_REMOVED lines=9> */
.L_x_61:
[----:B------:R-:W-:Y:S05]  /*28c0*/  BSYNC B0 ;  /* 0x0000000000007941 */ /* 0x000fea0003800000 */
.L_x_60:
        /* <DEDUP_REMOVED lines=9> */
.L_x_63:
[----:B------:R-:W-:Y:S05]  /*2960*/  BSYNC B0 ;  /* 0x0000000000007941 */ /* 0x000fea0003800000 */
.L_x_62:
        /* <DEDUP_REMOVED lines=9> */
.L_x_65:
[----:B------:R-:W-:Y:S05]  /*2a00*/  BSYNC B0 ;  /* 0x0000000000007941 */ /* 0x000fea0003800000 */
.L_x_64:
        /* <DEDUP_REMOVED lines=9> */
.L_x_67:
[----:B------:R-:W-:Y:S05]  /*2aa0*/  BSYNC B0 ;  /* 0x0000000000007941 */ /* 0x000fea0003800000 */
.L_x_66:
        /* <DEDUP_REMOVED lines=9> */
.L_x_69:
[----:B------:R-:W-:Y:S05]  /*2b40*/  BSYNC B0 ;  /* 0x0000000000007941 */ /* 0x000fea0003800000 */
.L_x_68:
        /* <DEDUP_REMOVED lines=9> */
.L_x_71:
[----:B------:R-:W-:Y:S05]  /*2be0*/  BSYNC B0 ;  /* 0x0000000000007941 */ /* 0x000fea0003800000 */
.L_x_70:
        /* <DEDUP_REMOVED lines=9> */
.L_x_73:
[----:B------:R-:W-:Y:S05]  /*2c80*/  BSYNC B0 ;  /* 0x0000000000007941 */ /* 0x000fea0003800000 */
.L_x_72:
        /* <DEDUP_REMOVED lines=9> */
.L_x_75:
[----:B------:R-:W-:Y:S05]  /*2d20*/  BSYNC B0 ;  /* 0x0000000000007941 */ /* 0x000fea0003800000 */
.L_x_74:
        /* <DEDUP_REMOVED lines=9> */
.L_x_77:
[----:B------:R-:W-:Y:S05]  /*2dc0*/  BSYNC B0 ;  /* 0x0000000000007941 */ /* 0x000fea0003800000 */
.L_x_76:
        /* <DEDUP_REMOVED lines=9> */
.L_x_79:
[----:B------:R-:W-:Y:S05]  /*2e60*/  BSYNC B0 ;  /* 0x0000000000007941 */ /* 0x000fea0003800000 */
.L_x_78:
        /* <DEDUP_REMOVED lines=9> */
.L_x_81:
[----:B------:R-:W-:Y:S05]  /*2f00*/  BSYNC B0 ;  /* 0x0000000000007941 */ /* 0x000fea0003800000 */
.L_x_80:
        /* <DEDUP_REMOVED lines=9> */
.L_x_83:
[----:B------:R-:W-:Y:S05]  /*2fa0*/  BSYNC B0 ;  /* 0x0000000000007941 */ /* 0x000fea0003800000 */
.L_x_82:
        /* <DEDUP_REMOVED lines=9> */
.L_x_85:
[----:B------:R-:W-:Y:S05]  /*3040*/  BSYNC B0 ;  /* 0x0000000000007941 */ /* 0x000fea0003800000 */
.L_x_84:
        /* <DEDUP_REMOVED lines=9> */
.L_x_87:
[----:B------:R-:W-:Y:S05]  /*30e0*/  BSYNC B0 ;  /* 0x0000000000007941 */ /* 0x000fea0003800000 */
.L_x_86:
        /* <DEDUP_REMOVED lines=9> */
.L_x_89:
[----:B------:R-:W-:Y:S05]  /*3180*/  BSYNC B0 ;  /* 0x0000000000007941 */ /* 0x000fea0003800000 */
.L_x_88:
        /* <DEDUP_REMOVED lines=9> */
.L_x_91:
[----:B------:R-:W-:Y:S05]  /*3220*/  BSYNC B0 ;  /* 0x0000000000007941 */ /* 0x000fea0003800000 */
.L_x_90:
        /* <DEDUP_REMOVED lines=9> */
.L_x_93:
[----:B------:R-:W-:Y:S05]  /*32c0*/  BSYNC B0 ;  /* 0x0000000000007941 */ /* 0x000fea0003800000 */
.L_x_92:
        /* <DEDUP_REMOVED lines=9> */
.L_x_95:
[----:B------:R-:W-:Y:S05]  /*3360*/  BSYNC B0 ;  /* 0x0000000000007941 */ /* 0x000fea0003800000 */
.L_x_94:
        /* <DEDUP_REMOVED lines=9> */
.L_x_97:
[----:B------:R-:W-:Y:S05]  /*3400*/  BSYNC B0 ;  /* 0x0000000000007941 */ /* 0x000fea0003800000 */
.L_x_96:
        /* <DEDUP_REMOVED lines=9> */
.L_x_99:
[----:B------:R-:W-:Y:S05]  /*34a0*/  BSYNC B0 ;  /* 0x0000000000007941 */ /* 0x000fea0003800000 */
.L_x_98:
        /* <DEDUP_REMOVED lines=9> */
.L_x_101:
[----:B------:R-:W-:Y:S05]  /*3540*/  BSYNC B0 ;  /* 0x0000000000007941 */ /* 0x000fea0003800000 */
.L_x_100:
        /* <DEDUP_REMOVED lines=9> */
.L_x_103:
[----:B------:R-:W-:Y:S05]  /*35e0*/  BSYNC B0 ;  /* 0x0000000000007941 */ /* 0x000fea0003800000 */
.L_x_102:
        /* <DEDUP_REMOVED lines=9> */
.L_x_105:
[----:B------:R-:W-:Y:S05]  /*3680*/  BSYNC B0 ;  /* 0x0000000000007941 */ /* 0x000fea0003800000 */
.L_x_104:
        /* <DEDUP_REMOVED lines=9> */
.L_x_107:
[----:B------:R-:W-:Y:S05]  /*3720*/  BSYNC B0 ;  /* 0x0000000000007941 */ /* 0x000fea0003800000 */
.L_x_106:
        /* <DEDUP_REMOVED lines=9> */
.L_x_109:
[----:B------:R-:W-:Y:S05]  /*37c0*/  BSYNC B0 ;  /* 0x0000000000007941 */ /* 0x000fea0003800000 */
.L_x_108:
        /* <DEDUP_REMOVED lines=9> */
.L_x_111:
[----:B------:R-:W-:Y:S05]  /*3860*/  BSYNC B0 ;  /* 0x0000000000007941 */ /* 0x000fea0003800000 */
.L_x_110:
        /* <DEDUP_REMOVED lines=9> */
.L_x_113:
[----:B------:R-:W-:Y:S05]  /*3900*/  BSYNC B0 ;  /* 0x0000000000007941 */ /* 0x000fea0003800000 */
.L_x_112:
        /* <DEDUP_REMOVED lines=9> */
.L_x_115:
[----:B------:R-:W-:Y:S05]  /*39a0*/  BSYNC B0 ;  /* 0x0000000000007941 */ /* 0x000fea0003800000 */
.L_x_114:
        /* <DEDUP_REMOVED lines=9> */
.L_x_117:
[----:B------:R-:W-:Y:S05]  /*3a40*/  BSYNC B0 ;  /* 0x0000000000007941 */ /* 0x000fea0003800000 */
.L_x_116:
        /* <DEDUP_REMOVED lines=9> */
.L_x_119:
[----:B------:R-:W-:Y:S05]  /*3ae0*/  BSYNC B0 ;  /* 0x0000000000007941 */ /* 0x000fea0003800000 */
.L_x_118:
        /* <DEDUP_REMOVED lines=9> */
.L_x_121:
[----:B------:R-:W-:Y:S05]  /*3b80*/  BSYNC B0 ;  /* 0x0000000000007941 */ /* 0x000fea0003800000 */
.L_x_120:
        /* <DEDUP_REMOVED lines=9> */
.L_x_123:
[----:B------:R-:W-:Y:S05]  /*3c20*/  BSYNC B0 ;  /* 0x0000000000007941 */ /* 0x000fea0003800000 */
.L_x_122:
        /* <DEDUP_REMOVED lines=9> */
.L_x_125:
[----:B------:R-:W-:Y:S05]  /*3cc0*/  BSYNC B0 ;  /* 0x0000000000007941 */ /* 0x000fea0003800000 */
.L_x_124:
        /* <DEDUP_REMOVED lines=9> */
.L_x_127:
[----:B------:R-:W-:Y:S05]  /*3d60*/  BSYNC B0 ;  /* 0x0000000000007941 */ /* 0x000fea0003800000 */
.L_x_126:
        /* <DEDUP_REMOVED lines=9> */
.L_x_129:
[----:B------:R-:W-:Y:S05]  /*3e00*/  BSYNC B0 ;  /* 0x0000000000007941 */ /* 0x000fea0003800000 */
.L_x_128:
        /* <DEDUP_REMOVED lines=9> */
.L_x_131:
[----:B------:R-:W-:Y:S05]  /*3ea0*/  BSYNC B0 ;  /* 0x0000000000007941 */ /* 0x000fea0003800000 */
.L_x_130:
        /* <DEDUP_REMOVED lines=9> */
.L_x_133:
[----:B------:R-:W-:Y:S05]  /*3f40*/  BSYNC B0 ;  /* 0x0000000000007941 */ /* 0x000fea0003800000 */
.L_x_132:
        /* <DEDUP_REMOVED lines=9> */
.L_x_135:
[----:B------:R-:W-:Y:S05]  /*3fe0*/  BSYNC B0 ;  /* 0x0000000000007941 */ /* 0x000fea0003800000 */
.L_x_134:
        /* <DEDUP_REMOVED lines=9> */
.L_x_137:
[----:B------:R-:W-:Y:S05]  /*4080*/  BSYNC B0 ;  /* 0x0000000000007941 */ /* 0x000fea0003800000 */
.L_x_136:
        /* <DEDUP_REMOVED lines=9> */
.L_x_139:
[----:B------:R-:W-:Y:S05]  /*4120*/  BSYNC B0 ;  /* 0x0000000000007941 */ /* 0x000fea0003800000 */
.L_x_138:
        /* <DEDUP_REMOVED lines=9> */
.L_x_141:
[----:B------:R-:W-:Y:S05]  /*41c0*/  BSYNC B0 ;  /* 0x0000000000007941 */ /* 0x000fea0003800000 */
.L_x_140:
        /* <DEDUP_REMOVED lines=9> */
.L_x_143:
[----:B------:R-:W-:Y:S05]  /*4260*/  BSYNC B0 ;  /* 0x0000000000007941 */ /* 0x000fea0003800000 */
.L_x_142:
        /* <DEDUP_REMOVED lines=9> */
.L_x_145:
[----:B------:R-:W-:Y:S05]  /*4300*/  BSYNC B0 ;  /* 0x0000000000007941 */ /* 0x000fea0003800000 */
.L_x_144:
        /* <DEDUP_REMOVED lines=9> */
.L_x_147:
[----:B------:R-:W-:Y:S05]  /*43a0*/  BSYNC B0 ;  /* 0x0000000000007941 */ /* 0x000fea0003800000 */
.L_x_146:
[----:B01-345:R-:W-:Y:S01]  /*43b0*/  HADD2.F32 R12, -RZ, R88.H0_H0 ;  /* 0x20000058ff0c7230 */ /* 0x03bfe20000004100 */
        /* <DEDUP_REMOVED lines=8> */
.L_x_149:
[----:B------:R-:W-:Y:S05]  /*4440*/  BSYNC B0 ;  /* 0x0000000000007941 */ /* 0x000fea0003800000 */
.L_x_148:
[----:B0----5:R-:W-:Y:S01]  /*4450*/  HADD2.F32 R12, -RZ, R88.H0_H0 ;  /* 0x20000058ff0c7230 */ /* 0x021fe20000004100 */
[----:B------:R-:W-:Y:S01]  /*4460*/  ISETP.GT.AND P1, PT, R0, 0x79, P0 ;  /* 0x000000790000780c */ /* 0x000fe20000724270 */
[----:B------:R-:W-:Y:S01]  /*4470*/  BSSY B0, `(.L_x_150) ;  /* 0x000000b000007945 */ /* 0x000fe20003800000 */
[----:B------:R-:W-:Y:S02]  /*4480*/  IADD3 R91, P0, R2, 0x40, RZ ;  /* 0x00000040025b7810 */ /* 0x000fe40007f1e0ff */
[----:B------:R-:W-:Y:S01]  /*4490*/  FMUL R13, R12, R9 ;  /* 0x000000090c0d7220 */ /* 0x000fe20000400000 */
[----:B------:R-:W-:-:S03]  /*44a0*/  @P3 IMAD.MOV.U32 R12, RZ, RZ, R22 ;  /* 0x000000ffff0c3224 */ /* 0x000fc600078e0016 */
[----:B------:R-:W-:-:S05]  /*44b0*/  FFMA R13, R150, R8, R13 ;  /* 0x00000008960d7223 */ /* 0x000fca000000000d */
[----:B------:R-:W-:-:S04]  /*44c0*/  F2FP.F16.F32.PACK_AB R13, RZ, R13 ;  /* 0x0000000dff0d723e */ /* 0x000fc800000000ff */
[----:B------:R-:W-:Y:S01]  /*44d0*/  PRMT R20, R13, 0x7610, R20 ;  /* 0x000076100d147816 */ /* 0x000fe20000000014 */
[----:B------:R-:W-:-:S05]  /*44e0*/  @P3 IMAD.MOV.U32 R13, RZ, RZ, R23 ;  /* 0x000000ffff0d3224 */ /* 0x000fca00078e0017 */
[----:B------:R0:W-:Y:S01]  /*44f0*/  @P3 STG.E.U16 desc[UR12][R12.64+0xf0], R20 ;  /* 0x0000f0140c003986 */ /* 0x0001e2000c10150c */
[----:B------:R-:W-:Y:S05]  /*4500*/  @!P1 BRA `(.L_x_151) ;  /* 0x0000000000049947 */ /* 0x000fea0003800000 */
[----:B------:R3:W5:Y:S02]  /*4510*/  LDG.E.LTC128B.U16 R88, desc[UR12][R18.64+0xf2] ;  /* 0x0000f20c12587981 */ /* 0x000764000c1e1520 */
.L_x_151:
[----:B------:R-:W-:Y:S05]  /*4520*/  BSYNC B0 ;  /* 0x0000000000007941 */ /* 0x000fea0003800000 */
.L_x_150:
[----:B-----5:R-:W-:Y:S02]  /*4530*/  HADD2.F32 R2, -RZ, R88.H0_H0 ;  /* 0x20000058ff027230 */ /* 0x020fe40000004100 */
[----:B------:R-:W-:Y:S01]  /*4540*/  IMAD.X R3, RZ, RZ, R3, P0 ;  /* 0x000000ffff037224 */ /* 0x000fe200000e0603 */
[----:B------:R-:W-:Y:S01]  /*4550*/  ISETP.GT.AND P0, PT, R10, 0x40, PT ;  /* 0x000000400a00780c */ /* 0x000fe20003f04270 */
[----:B0-----:R-:W-:-:S04]  /*4560*/  IMAD.WIDE.U32 R12, R91, UR6, R4 ;  /* 0x000000065b0c7c25 */ /* 0x001fc8000f8e0004 */
[----:B------:R-:W-:Y:S01]  /*4570*/  FMUL R2, R2, R9 ;  /* 0x0000000902027220 */ /* 0x000fe20000400000 */
[----:B------:R-:W-:Y:S01]  /*4580*/  ISETP.GT.AND P3, PT, R0, RZ, P0 ;  /* 0x000000ff0000720c */ /* 0x000fe20000764270 */
[----:B-123--:R-:W-:Y:S02]  /*4590*/  IMAD R18, R3, UR6, RZ ;  /* 0x0000000603127c24 */ /* 0x00efe4000f8e02ff */
[----:B------:R-:W-:Y:S02]  /*45a0*/  FFMA R2, R151, R8, R2 ;  /* 0x0000000897027223 */ /* 0x000fe40000000002 */
[----:B------:R-:W-:-:S03]  /*45b0*/  IMAD R93, R91, UR7, R18 ;  /* 0x000000075b5d7c24 */ /* 0x000fc6000f8e0212 */
[----:B------:R-:W-:Y:S01]  /*45c0*/  F2FP.F16.F32.PACK_AB R18, RZ, R2 ;  /* 0x00000002ff12723e */ /* 0x000fe200000000ff */
[----:B------:R-:W-:Y:S01]  /*45d0*/  IMAD.IADD R3, R13, 0x1, R93 ;  /* 0x000000010d037824 */ /* 0x000fe200078e025d */
[----:B------:R-:W-:-:S03]  /*45e0*/  LEA R2, P2, R12, UR8, 0x1 ;  /* 0x000000080c027c11 */ /* 0x000fc6000f8408ff */
[----:B------:R0:W-:Y:S01]  /*45f0*/  @P1 STG.E.U16 desc[UR12][R22.64+0xf2], R18 ;  /* 0x0000f21216001986 */ /* 0x0001e2000c10150c */
        /* <DEDUP_REMOVED lines=15> */
.L_x_153:
[----:B------:R-:W-:Y:S05]  /*46f0*/  BSYNC B0 ;  /* 0x0000000000007941 */ /* 0x000fea0003800000 */
.L_x_152:
[----:B-----5:R-:W-:Y:S01]  /*4700*/  HADD2.F32 R16, -RZ, R88.H0_H0 ;  /* 0x20000058ff107230 */ /* 0x020fe20000004100 */
[----:B------:R-:W-:Y:S01]  /*4710*/  ISETP.GT.AND P1, PT, R10, 0x48, PT ;  /* 0x000000480a00780c */ /* 0x000fe20003f24270 */
[----:B------:R-:W-:Y:S01]  /*4720*/  IMAD.WIDE.U32 R14, R91, UR6, R14 ;  /* 0x000000065b0e7c25 */ /* 0x000fe2000f8e000e */
[----:B------:R-:W-:Y:S03]  /*4730*/  BSSY B0, `(.L_x_154) ;  /* 0x000000e000007945 */ /* 0x000fe60003800000 */
[----:B------:R-:W-:Y:S01]  /*4740*/  FMUL R16, R16, R9 ;  /* 0x0000000910107220 */ /* 0x000fe20000400000 */
[----:B------:R-:W-:Y:S01]  /*4750*/  @P2 IMAD.MOV.U32 R10, RZ, RZ, R12 ;  /* 0x000000ffff0a2224 */ /* 0x000fe200078e000c */
[----:B0-----:R-:W-:Y:S02]  /*4760*/  IADD3 R11, P3, R4, R14, RZ ;  /* 0x0000000e040b7210 */ /* 0x001fe40007f7e0ff */
[----:B------:R-:W-:-:S02]  /*4770*/  FFMA R16, R25, R8, R16 ;  /* 0x0000000819107223 */ /* 0x000fc40000000010 */
[----:B------:R-:W-:Y:S02]  /*4780*/  IADD3.X R14, R5, R93, R15, P3, !PT ;  /* 0x0000005d050e7210 */ /* 0x000fe40001ffe40f */
[C---:B------:R-:W-:Y:S02]  /*4790*/  LEA R4, P4, R11.reuse, UR8, 0x1 ;  /* 0x000000080b047c11 */ /* 0x040fe4000f8808ff */
[----:B------:R-:W-:Y:S02]  /*47a0*/  F2FP.F16.F32.PACK_AB R16, RZ, R16 ;  /* 0x00000010ff10723e */ /* 0x000fe400000000ff */
[----:B------:R-:W-:Y:S01]  /*47b0*/  LEA.HI.X R5, R11, UR9, R14, 0x1, P4 ;  /* 0x000000090b057c11 */ /* 0x000fe2000a0f0c0e */
[----:B------:R-:W-:Y:S01]  /*47c0*/  @P2 IMAD.MOV.U32 R11, RZ, RZ, R13 ;  /* 0x000000ffff0b2224 */ /* 0x000fe200078e000d */
[----:B------:R-:W-:-:S04]  /*47d0*/  ISETP.GT.AND P3, PT, R0, RZ, P1 ;  /* 0x000000ff0000720c */ /* 0x000fc80000f64270 */
[----:B------:R0:W-:Y:S09]  /*47e0*/  @P2 STG.E.U16 desc[UR12][R10.64+0x2], R16 ;  /* 0x000002100a002986 */ /* 0x0001f2000c10150c */
[----:B------:R-:W-:Y:S05]  /*47f0*/  @!P3 BRA `(.L_x_155) ;  /* 0x000000000004b947 */ /* 0x000fea0003800000 */
[----:B------:R2:W5:Y:S02]  /*4800*/  LDG.E.LTC128B.U16 R88, desc[UR12][R4.64] ;  /* 0x0000000c04587981 */ /* 0x000564000c1e1520 */
.L_x_155:
[----:B------:R-:W-:Y:S05]  /*4810*/  BSYNC B0 ;  /* 0x0000000000007941 */ /* 0x000fea0003800000 */
.L_x_154:
[----:B0----5:R-:W-:Y:S01]  /*4820*/  HADD2.F32 R10, -RZ, R88.H0_H0 ;  /* 0x20000058ff0a7230 */ /* 0x021fe20000004100 */
[----:B------:R-:W-:Y:S01]  /*4830*/  IADD3 R14, P4, R12, R17, RZ ;  /* 0x000000110c0e7210 */ /* 0x000fe20007f9e0ff */
[----:B------:R-:W-:Y:S01]  /*4840*/  BSSY B0, `(.L_x_156) ;  /* 0x0000009000007945 */ /* 0x000fe20003800000 */
[----:B------:R-:W-:Y:S02]  /*4850*/  ISETP.GT.AND P2, PT, R0, 0x1, P1 ;  /* 0x000000010000780c */ /* 0x000fe40000f44270 */
[----:B------:R-:W-:Y:S01]  /*4860*/  FMUL R11, R10, R9 ;  /* 0x000000090a0b7220 */ /* 0x000fe20000400000 */
[----:B------:R-:W-:-:S03]  /*4870*/  IMAD.X R15, R13, 0x1, R21, P4 ;  /* 0x000000010d0f7824 */ /* 0x000fc600020e0615 */
[----:B------:R-:W-:-:S05]  /*4880*/  FFMA R11, R26, R8, R11 ;  /* 0x000000081a0b7223 */ /* 0x000fca000000000b */
[----:B------:R-:W-:-:S05]  /*4890*/  F2FP.F16.F32.PACK_AB R11, RZ, R11 ;  /* 0x0000000bff0b723e */ /* 0x000fca00000000ff */
[----:B------:R0:W-:Y:S01]  /*48a0*/  @P3 STG.E.U16 desc[UR12][R14.64], R11 ;  /* 0x0000000b0e003986 */ /* 0x0001e2000c10150c */
[----:B------:R-:W-:Y:S05]  /*48b0*/  @!P2 BRA `(.L_x_157) ;  /* 0x000000000004a947 */ /* 0x000fea0003800000 */
[----:B------:R3:W5:Y:S02]  /*48c0*/  LDG.E.LTC128B.U16 R88, desc[UR12][R4.64+0x2] ;  /* 0x0000020c04587981 */ /* 0x000764000c1e1520 */
.L_x_157:
[----:B------:R-:W-:Y:S05]  /*48d0*/  BSYNC B0 ;  /* 0x0000000000007941 */ /* 0x000fea0003800000 */
.L_x_156:
[----:B-----5:R-:W-:Y:S01]  /*48e0*/  HADD2.F32 R10, -RZ, R88.H0_H0 ;  /* 0x20000058ff0a7230 */ /* 0x020fe20000004100 */
[----:B------:R-:W-:Y:S01]  /*48f0*/  ISETP.GT.AND P3, PT, R0, 0x8, P0 ;  /* 0x000000080000780c */ /* 0x000fe20000764270 */
[----:B0-----:R-:W-:Y:S01]  /*4900*/  @P2 IMAD.MOV.U32 R11, RZ, RZ, R15 ;  /* 0x000000ffff0b2224 */ /* 0x001fe200078e000f */
[----:B------:R-:W-:Y:S02]  /*4910*/  BSSY B0, `(.L_x_158) ;  /* 0x0000009000007945 */ /* 0x000fe40003800000 */
[----:B------:R-:W-:-:S04]  /*4920*/  FMUL R10, R10, R9 ;  /* 0x000000090a0a7220 */ /* 0x000fc80000400000 */
[----:B------:R-:W-:-:S05]  /*4930*/  FFMA R10, R27, R8, R10 ;  /* 0x000000081b0a7223 */ /* 0x000fca000000000a */
[----:B------:R-:W-:-:S04]  /*4940*/  F2FP.F16.F32.PACK_AB R10, RZ, R10 ;  /* 0x0000000aff0a723e */ /* 0x000fc800000000ff */
[----:B------:R-:W-:Y:S01]  /*4950*/  PRMT R16, R10, 0x7610, R16 ;  /* 0x000076100a107816 */ /* 0x000fe20000000010 */
[----:B------:R-:W-:-:S05]  /*4960*/  @P2 IMAD.MOV.U32 R10, RZ, RZ, R14 ;  /* 0x000000ffff0a2224 */ /* 0x000fca00078e000e */
[----:B------:R0:W-:Y:S01]  /*4970*/  @P2 STG.E.U16 desc[UR12][R10.64+0x2], R16 ;  /* 0x000002100a002986 */ /* 0x0001e2000c10150c */
[----:B------:R-:W-:Y:S05]  /*4980*/  @!P3 BRA `(.L_x_159) ;  /* 0x000000000004b947 */ /* 0x000fea0003800000 */
[----:B------:R4:W5:Y:S02]  /*4990*/  LDG.E.LTC128B.U16 R88, desc[UR12][R2.64+0x10] ;  /* 0x0000100c02587981 */ /* 0x000964000c1e1520 */
.L_x_159:
[----:B------:R-:W-:Y:S05]  /*49a0*/  BSYNC B0 ;  /* 0x0000000000007941 */ /* 0x000fea0003800000 */
.L_x_158:
[----:B0----5:R-:W-:Y:S01]  /*49b0*/  HADD2.F32 R10, -RZ, R88.H0_H0 ;  /* 0x20000058ff0a7230 */ /* 0x021fe20000004100 */
[----:B------:R-:W-:Y:S01]  /*49c0*/  ISETP.GT.AND P2, PT, R0, 0x9, P0 ;  /* 0x000000090000780c */ /* 0x000fe20000744270 */
[----:B------:R-:W-:Y:S03]  /*49d0*/  BSSY B0, `(.L_x_160) ;  /* 0x000000a000007945 */ /* 0x000fe60003800000 */
[----:B------:R-:W-:Y:S01]  /*49e0*/  FMUL R11, R10, R9 ;  /* 0x000000090a0b7220 */ /* 0x000fe20000400000 */
[----:B------:R-:W-:-:S03]  /*49f0*/  IMAD.MOV.U32 R10, RZ, RZ, R12 ;  /* 0x000000ffff0a7224 */ /* 0x000fc600078e000c */
[----:B------:R-:W-:-:S05]  /*4a00*/  FFMA R11, R28, R8, R11 ;  /* 0x000000081c0b7223 */ /* 0x000fca000000000b */
[----:B------:R-:W-:-:S04]  /*4a10*/  F2FP.F16.F32.PACK_AB R11, RZ, R11 ;  /* 0x0000000bff0b723e */ /* 0x000fc800000000ff */
[----:B------:R-:W-:Y:S01]  /*4a20*/  PRMT R16, R11, 0x7610, R16 ;  /* 0x000076100b107816 */ /* 0x000fe20000000010 */
[----:B------:R-:W-:-:S05]  /*4a30*/  IMAD.MOV.U32 R11, RZ, RZ, R13 ;  /* 0x000000ffff0b7224 */ /* 0x000fca00078e000d */
[----:B------:R0:W-:Y:S01]  /*4a40*/  @P3 STG.E.U16 desc[UR12][R10.64+0x10], R16 ;  /* 0x000010100a003986 */ /* 0x0001e2000c10150c */
[----:B------:R-:W-:Y:S05]  /*4a50*/  @!P2 BRA `(.L_x_161) ;  /* 0x000000000004a947 */ /* 0x000fea0003800000 */
[----:B------:R0:W5:Y:S02]  /*4a60*/  LDG.E.LTC128B.U16 R88, desc[UR12][R2.64+0x12] ;  /* 0x0000120c02587981 */ /* 0x000164000c1e1520 */
.L_x_161:
[----:B------:R-:W-:Y:S05]  /*4a70*/  BSYNC B0 ;  /* 0x0000000000007941 */ /* 0x000fea0003800000 */
.L_x_160:
        /* <DEDUP_REMOVED lines=9> */
.L_x_163:
[----:B------:R-:W-:Y:S05]  /*4b10*/  BSYNC B0 ;  /* 0x0000000000007941 */ /* 0x000fea0003800000 */
.L_x_162:
        /* <DEDUP_REMOVED lines=9> */
.L_x_165:
[----:B------:R-:W-:Y:S05]  /*4bb0*/  BSYNC B0 ;  /* 0x0000000000007941 */ /* 0x000fea0003800000 */
.L_x_164:
[----:B-----5:R-:W-:Y:S01]  /*4bc0*/  HADD2.F32 R12, -RZ, R88.H0_H0 ;  /* 0x20000058ff0c7230 */ /* 0x020fe20000004100 */
[----:B------:R-:W-:Y:S01]  /*4bd0*/  IADD3 R6, P4, P5, R17, R6, R19 ;  /* 0x0000000611067210 */ /* 0x000fe20007d9e013 */
[----:B------:R-:W-:Y:S01]  /*4be0*/  BSSY B0, `(.L_x_166) ;  /* 0x0000009000007945 */ /* 0x000fe20003800000 */
[----:B------:R-:W-:Y:S02]  /*4bf0*/  ISETP.GT.AND P3, PT, R0, 0x10, P0 ;  /* 0x000000100000780c */ /* 0x000fe40000764270 */
[----:B------:R-:W-:Y:S01]  /*4c00*/  FMUL R12, R12, R9 ;  /* 0x000000090c0c7220 */ /* 0x000fe20000400000 */
[----:B------:R-:W-:-:S03]  /*4c10*/  IADD3.X R7, R21, R7, R89, P4, P5 ;  /* 0x0000000715077210 */ /* 0x000fc600027ea459 */
[----:B------:R-:W-:-:S05]  /*4c20*/  FFMA R12, R31, R8, R12 ;  /* 0x000000081f0c7223 */ /* 0x000fca000000000c */
[----:B------:R-:W-:-:S05]  /*4c30*/  F2FP.F16.F32.PACK_AB R12, RZ, R12 ;  /* 0x0000000cff0c723e */ /* 0x000fca00000000ff */
[----:B------:R0:W-:Y:S01]  /*4c40*/  @P2 STG.E.U16 desc[UR12][R6.64+0x12], R12 ;  /* 0x0000120c06002986 */ /* 0x0001e2000c10150c */
[----:B------:R-:W-:Y:S05]  /*4c50*/  @!P3 BRA `(.L_x_167) ;  /* 0x000000000004b947 */ /* 0x000fea0003800000 */
[----:B------:R0:W5:Y:S02]  /*4c60*/  LDG.E.LTC128B.U16 R88, desc[UR12][R2.64+0x20] ;  /* 0x0000200c02587981 */ /* 0x000164000c1e1520 */
.L_x_167:
[----:B------:R-:W-:Y:S05]  /*4c70*/  BSYNC B0 ;  /* 0x0000000000007941 */ /* 0x000fea0003800000 */
.L_x_166:
        /* <DEDUP_REMOVED lines=9> */
.L_x_169:
[----:B------:R-:W-:Y:S05]  /*4d10*/  BSYNC B0 ;  /* 0x0000000000007941 */ /* 0x000fea0003800000 */
.L_x_168:
        /* <DEDUP_REMOVED lines=9> */
.L_x_171:
[----:B------:R-:W-:Y:S05]  /*4db0*/  BSYNC B0 ;  /* 0x0000000000007941 */ /* 0x000fea0003800000 */
.L_x_170:
        /* <DEDUP_REMOVED lines=9> */
.L_x_173:
[----:B------:R-:W-:Y:S05]  /*4e50*/  BSYNC B0 ;  /* 0x0000000000007941 */ /* 0x000fea0003800000 */
.L_x_172:
        /* <DEDUP_REMOVED lines=9> */
.L_x_175:
[----:B------:R-:W-:Y:S05]  /*4ef0*/  BSYNC B0 ;  /* 0x0000000000007941 */ /* 0x000fea0003800000 */
.L_x_174:
        /* <DEDUP_REMOVED lines=9> */
.L_x_177:
[----:B------:R-:W-:Y:S05]  /*4f90*/  BSYNC B0 ;  /* 0x0000000000007941 */ /* 0x000fea0003800000 */
.L_x_176:
        /* <DEDUP_REMOVED lines=9> */
.L_x_179:
[----:B------:R-:W-:Y:S05]  /*5030*/  BSYNC B0 ;  /* 0x0000000000007941 */ /* 0x000fea0003800000 */
.L_x_178:
        /* <DEDUP_REMOVED lines=9> */
.L_x_181:
[----:B------:R-:W-:Y:S05]  /*50d0*/  BSYNC B0 ;  /* 0x0000000000007941 */ /* 0x000fea0003800000 */
.L_x_180:
        /* <DEDUP_REMOVED lines=9> */
.L_x_183:
[----:B------:R-:W-:Y:S05]  /*5170*/  BSYNC B0 ;  /* 0x0000000000007941 */ /* 0x000fea0003800000 */
.L_x_182:
        /* <DEDUP_REMOVED lines=9> */
.L_x_185:
[----:B------:R-:W-:Y:S05]  /*5210*/  BSYNC B0 ;  /* 0x0000000000007941 */ /* 0x000fea0003800000 */
.L_x_184:
        /* <DEDUP_REMOVED lines=9> */
.L_x_187:
[----:B------:R-:W-:Y:S05]  /*52b0*/  BSYNC B0 ;  /* 0x0000000000007941 */ /* 0x000fea0003800000 */
.L_x_186:
        /* <DEDUP_REMOVED lines=9> */
.L_x_189:
[----:B------:R-:W-:Y:S05]  /*5350*/  BSYNC B0 ;  /* 0x0000000000007941 */ /* 0x000fea0003800000 */
.L_x_188:
        /* <DEDUP_REMOVED lines=9> */
.L_x_191:
[----:B------:R-:W-:Y:S05]  /*53f0*/  BSYNC B0 ;  /* 0x0000000000007941 */ /* 0x000fea0003800000 */
.L_x_190:
        /* <DEDUP_REMOVED lines=9> */
.L_x_193:
[----:B------:R-:W-:Y:S05]  /*5490*/  BSYNC B0 ;  /* 0x0000000000007941 */ /* 0x000fea0003800000 */
.L_x_192:
        /* <DEDUP_REMOVED lines=9> */
.L_x_195:
[----:B------:R-:W-:Y:S05]  /*5530*/  BSYNC B0 ;  /* 0x0000000000007941 */ /* 0x000fea0003800000 */
.L_x_194:
        /* <DEDUP_REMOVED lines=9> */
.L_x_197:
[----:B------:R-:W-:Y:S05]  /*55d0*/  BSYNC B0 ;  /* 0x0000000000007941 */ /* 0x000fea0003800000 */
.L_x_196:
        /* <DEDUP_REMOVED lines=9> */
.L_x_199:
[----:B------:R-:W-:Y:S05]  /*5670*/  BSYNC B0 ;  /* 0x0000000000007941 */ /* 0x000fea0003800000 */
.L_x_198:
        /* <DEDUP_REMOVED lines=9> */
.L_x_201:
[----:B------:R-:W-:Y:S05]  /*5710*/  BSYNC B0 ;  /* 0x0000000000007941 */ /* 0x000fea0003800000 */
.L_x_200:
        /* <DEDUP_REMOVED lines=9> */
.L_x_203:
[----:B------:R-:W-:Y:S05]  /*57b0*/  BSYNC B0 ;  /* 0x0000000000007941 */ /* 0x000fea0003800000 */
.L_x_202:
        /* <DEDUP_REMOVED lines=9> */
.L_x_205:
[----:B------:R-:W-:Y:S05]  /*5850*/  BSYNC B0 ;  /* 0x0000000000007941 */ /* 0x000fea0003800000 */
.L_x_204:
        /* <DEDUP_REMOVED lines=9> */
.L_x_207:
[----:B------:R-:W-:Y:S05]  /*58f0*/  BSYNC B0 ;  /* 0x0000000000007941 */ /* 0x000fea0003800000 */
.L_x_206:
        /* <DEDUP_REMOVED lines=9> */
.L_x_209:
[----:B------:R-:W-:Y:S05]  /*5990*/  BSYNC B0 ;  /* 0x0000000000007941 */ /* 0x000fea0003800000 */
.L_x_208:
        /* <DEDUP_REMOVED lines=9> */
.L_x_211:
[----:B------:R-:W-:Y:S05]  /*5a30*/  BSYNC B0 ;  /* 0x0000000000007941 */ /* 0x000fea0003800000 */
.L_x_210:
        /* <DEDUP_REMOVED lines=9> */
.L_x_213:
[----:B------:R-:W-:Y:S05]  /*5ad0*/  BSYNC B0 ;  /* 0x0000000000007941 */ /* 0x000fea0003800000 */
.L_x_212:
        /* <DEDUP_REMOVED lines=9> */
.L_x_215:
[----:B------:R-:W-:Y:S05]  /*5b70*/  BSYNC B0 ;  /* 0x0000000000007941 */ /* 0x000fea0003800000 */
.L_x_214:
        /* <DEDUP_REMOVED lines=9> */
.L_x_217:
[----:B------:R-:W-:Y:S05]  /*5c10*/  BSYNC B0 ;  /* 0x0000000000007941 */ /* 0x000fea0003800000 */
.L_x_216:
        /* <DEDUP_REMOVED lines=9> */
.L_x_219:
[----:B------:R-:W-:Y:S05]  /*5cb0*/  BSYNC B0 ;  /* 0x0000000000007941 */ /* 0x000fea0003800000 */
.L_x_218:
        /* <DEDUP_REMOVED lines=9> */
.L_x_221:
[----:B------:R-:W-:Y:S05]  /*5d50*/  BSYNC B0 ;  /* 0x0000000000007941 */ /* 0x000fea0003800000 */
.L_x_220:
        /* <DEDUP_REMOVED lines=9> */
.L_x_223:
[----:B------:R-:W-:Y:S05]  /*5df0*/  BSYNC B0 ;  /* 0x0000000000007941 */ /* 0x000fea0003800000 */
.L_x_222:
        /* <DEDUP_REMOVED lines=9> */
.L_x_225:
[----:B------:R-:W-:Y:S05]  /*5e90*/  BSYNC B0 ;  /* 0x0000000000007941 */ /* 0x000fea0003800000 */
.L_x_224:
        /* <DEDUP_REMOVED lines=9> */
.L_x_227:
[----:B------:R-:W-:Y:S05]  /*5f30*/  BSYNC B0 ;  /* 0x0000000000007941 */ /* 0x000fea0003800000 */
.L_x_226:
        /* <DEDUP_REMOVED lines=9> */
.L_x_229:
[----:B------:R-:W-:Y:S05]  /*5fd0*/  BSYNC B0 ;  /* 0x0000000000007941 */ /* 0x000fea0003800000 */
.L_x_228:
        /* <DEDUP_REMOVED lines=9> */
.L_x_231:
[----:B------:R-:W-:Y:S05]  /*6070*/  BSYNC B0 ;  /* 0x0000000000007941 */ /* 0x000fea0003800000 */
.L_x_230:
        /* <DEDUP_REMOVED lines=9> */
.L_x_233:
[----:B------:R-:W-:Y:S05]  /*6110*/  BSYNC B0 ;  /* 0x0000000000007941 */ /* 0x000fea0003800000 */
.L_x_232:
        /* <DEDUP_REMOVED lines=9> */
.L_x_235:
[----:B------:R-:W-:Y:S05]  /*61b0*/  BSYNC B0 ;  /* 0x0000000000007941 */ /* 0x000fea0003800000 */
.L_x_234:
        /* <DEDUP_REMOVED lines=9> */
.L_x_237:
[----:B------:R-:W-:Y:S05]  /*6250*/  BSYNC B0 ;  /* 0x0000000000007941 */ /* 0x000fea0003800000 */
.L_x_236:
        /* <DEDUP_REMOVED lines=9> */
.L_x_239:
[----:B------:R-:W-:Y:S05]  /*62f0*/  BSYNC B0 ;  /* 0x0000000000007941 */ /* 0x000fea0003800000 */
.L_x_238:
        /* <DEDUP_REMOVED lines=9> */
.L_x_241:
[----:B------:R-:W-:Y:S05]  /*6390*/  BSYNC B0 ;  /* 0x0000000000007941 */ /* 0x000fea0003800000 */
.L_x_240:
        /* <DEDUP_REMOVED lines=9> */
.L_x_243:
[----:B------:R-:W-:Y:S05]  /*6430*/  BSYNC B0 ;  /* 0x0000000000007941 */ /* 0x000fea0003800000 */
.L_x_242:
        /* <DEDUP_REMOVED lines=9> */
.L_x_245:
[----:B------:R-:W-:Y:S05]  /*64d0*/  BSYNC B0 ;  /* 0x0000000000007941 */ /* 0x000fea0003800000 */
.L_x_244:
        /* <DEDUP_REMOVED lines=9> */
.L_x_247:
[----:B------:R-:W-:Y:S05]  /*6570*/  BSYNC B0 ;  /* 0x0000000000007941 */ /* 0x000fea0003800000 */
.L_x_246:
        /* <DEDUP_REMOVED lines=9> */
.L_x_249:
[----:B------:R-:W-:Y:S05]  /*6610*/  BSYNC B0 ;  /* 0x0000000000007941 */ /* 0x000fea0003800000 */
.L_x_248:
        /* <DEDUP_REMOVED lines=9> */
.L_x_251:
[----:B------:R-:W-:Y:S05]  /*66b0*/  BSYNC B0 ;  /* 0x0000000000007941 */ /* 0x000fea0003800000 */
.L_x_250:
        /* <DEDUP_REMOVED lines=9> */
.L_x_253:
[----:B------:R-:W-:Y:S05]  /*6750*/  BSYNC B0 ;  /* 0x0000000000007941 */ /* 0x000fea0003800000 */
.L_x_252:
        /* <DEDUP_REMOVED lines=9> */
.L_x_255:
[----:B------:R-:W-:Y:S05]  /*67f0*/  BSYNC B0 ;  /* 0x0000000000007941 */ /* 0x000fea0003800000 */
.L_x_254:
        /* <DEDUP_REMOVED lines=9> */
.L_x_257:
[----:B------:R-:W-:Y:S05]  /*6890*/  BSYNC B0 ;  /* 0x0000000000007941 */ /* 0x000fea0003800000 */
.L_x_256:
        /* <DEDUP_REMOVED lines=9> */
.L_x_259:
[----:B------:R-:W-:Y:S05]  /*6930*/  BSYNC B0 ;  /* 0x0000000000007941 */ /* 0x000fea0003800000 */
.L_x_258:
        /* <DEDUP_REMOVED lines=9> */
.L_x_261:
[----:B------:R-:W-:Y:S05]  /*69d0*/  BSYNC B0 ;  /* 0x0000000000007941 */ /* 0x000fea0003800000 */
.L_x_260:
        /* <DEDUP_REMOVED lines=9> */
.L_x_263:
[----:B------:R-:W-:Y:S05]  /*6a70*/  BSYNC B0 ;  /* 0x0000000000007941 */ /* 0x000fea0003800000 */
.L_x_262:
        /* <DEDUP_REMOVED lines=9> */
.L_x_265:
[----:B------:R-:W-:Y:S05]  /*6b10*/  BSYNC B0 ;  /* 0x0000000000007941 */ /* 0x000fea0003800000 */
.L_x_264:
        /* <DEDUP_REMOVED lines=9> */
.L_x_267:
[----:B------:R-:W-:Y:S05]  /*6bb0*/  BSYNC B0 ;  /* 0x0000000000007941 */ /* 0x000fea0003800000 */
.L_x_266:
        /* <DEDUP_REMOVED lines=9> */
.L_x_269:
[----:B------:R-:W-:Y:S05]  /*6c50*/  BSYNC B0 ;  /* 0x0000000000007941 */ /* 0x000fea0003800000 */
.L_x_268:
        /* <DEDUP_REMOVED lines=9> */
.L_x_271:
[----:B------:R-:W-:Y:S05]  /*6cf0*/  BSYNC B0 ;  /* 0x0000000000007941 */ /* 0x000fea0003800000 */
.L_x_270:
        /* <DEDUP_REMOVED lines=9> */
.L_x_273:
[----:B------:R-:W-:Y:S05]  /*6d90*/  BSYNC B0 ;  /* 0x0000000000007941 */ /* 0x000fea0003800000 */
.L_x_272:
[----:B01--45:R-:W-:Y:S01]  /*6da0*/  HADD2.F32 R2, -RZ, R88.H0_H0 ;  /* 0x20000058ff027230 */ /* 0x033fe20000004100 */
        /* <DEDUP_REMOVED lines=8> */
.L_x_275:
[----:B------:R-:W-:Y:S05]  /*6e30*/  BSYNC B0 ;  /* 0x0000000000007941 */ /* 0x000fea0003800000 */
.L_x_274:
[----:B0----5:R-:W-:Y:S01]  /*6e40*/  HADD2.F32 R2, -RZ, R88.H0_H0 ;  /* 0x20000058ff027230 */ /* 0x021fe20000004100 */
[----:B------:R-:W-:Y:S01]  /*6e50*/  ISETP.GT.AND P1, PT, R0, 0x79, P1 ;  /* 0x000000790000780c */ /* 0x000fe20000f24270 */
[----:B------:R-:W-:Y:S03]  /*6e60*/  BSSY B0, `(.L_x_276) ;  /* 0x000000a000007945 */ /* 0x000fe60003800000 */
        /* <DEDUP_REMOVED lines=9> */
.L_x_277:
[----:B------:R-:W-:Y:S05]  /*6f00*/  BSYNC B0 ;  /* 0x0000000000007941 */ /* 0x000fea0003800000 */
.L_x_276:
[----:B-----5:R-:W-:-:S05]  /*6f10*/  HADD2.F32 R88, -RZ, R88.H0_H0 ;  /* 0x20000058ff587230 */ /* 0x020fca0000004100 */
[----:B------:R-:W-:-:S04]  /*6f20*/  FMUL R88, R88, R9 ;  /* 0x0000000958587220 */ /* 0x000fc80000400000 */
[----:B------:R-:W-:Y:S01]  /*6f30*/  FFMA R88, R87, R8, R88 ;  /* 0x0000000857587223 */ /* 0x000fe20000000058 */
[----:B------:R-:W-:Y:S06]  /*6f40*/  @!P1 EXIT ;  /* 0x000000000000994d */ /* 0x000fec0003800000 */
[----:B------:R-:W-:-:S05]  /*6f50*/  F2FP.F16.F32.PACK_AB R88, RZ, R88 ;  /* 0x00000058ff58723e */ /* 0x000fca00000000ff */
[----:B------:R-:W-:Y:S01]  /*6f60*/  STG.E.U16 desc[UR12][R6.64+0xf2], R88 ;  /* 0x0000f25806007986 */ /* 0x000fe2000c10150c */
[----:B------:R-:W-:Y:S05]  /*6f70*/  EXIT ;  /* 0x000000000000794d */ /* 0x000fea0003800000 */
.L_x_27:
[----:B------:R-:W-:Y:S01]  /*6f80*/  ULDC.64 UR4, c[0x0][0x5c8] ;  /* 0x0001720000047ab9 */ /* 0x000fe20000000a00 */
[-C--:B------:R-:W-:Y:S01]  /*6f90*/  FMUL R88, R88, R8.reuse ;  /* 0x0000000858587220 */ /* 0x080fe20000400000 */
[----:B------:R-:W-:Y:S01]  /*6fa0*/  LEA R2, P1, R14, UR4, 0x1 ;  /* 0x000000040e027c11 */ /* 0x000fe2000f8208ff */
[----:B------:R-:W-:Y:S01]  /*6fb0*/  IMAD.SHL.U32 R9, R21, 0x2, RZ ;  /* 0x0000000215097824 */ /* 0x000fe200078e00ff */
[----:B------:R-:W-:Y:S01]  /*6fc0*/  ISETP.GT.AND P3, PT, R10, 0x8, PT ;  /* 0x000000080a00780c */ /* 0x000fe20003f64270 */
[-C--:B------:R-:W-:Y:S01]  /*6fd0*/  FMUL R89, R89, R8.reuse ;  /* 0x0000000859597220 */ /* 0x080fe20000400000 */
[----:B------:R-:W-:Y:S01]  /*6fe0*/  LEA.HI.X R3, R14, UR5, R19, 0x1, P1 ;  /* 0x000000050e037c11 */ /* 0x000fe200088f0c13 */
[----:B------:R-:W-:Y:S01]  /*6ff0*/  FMUL R90, R90, R8 ;  /* 0x000000085a5a7220 */ /* 0x000fe20000400000 */
[----:B------:R-:W-:Y:S01]  /*7000*/  F2FP.F16.F32.PACK_AB R88, RZ, R88 ;  /* 0x00000058ff58723e */ /* 0x000fe200000000ff */
[-C--:B------:R-:W-:Y:S01]  /*7010*/  FMUL R91, R91, R8.reuse ;  /* 0x000000085b5b7220 */ /* 0x080fe20000400000 */
[----:B------:R-:W-:Y:S01]  /*7020*/  ISETP.GT.AND P4, PT, R0, 0x1, P2 ;  /* 0x000000010000780c */ /* 0x000fe20001784270 */
[-C--:B------:R-:W-:Y:S01]  /*7030*/  FMUL R92, R92, R8.reuse ;  /* 0x000000085c5c7220 */ /* 0x080fe20000400000 */
[----:B------:R-:W-:Y:S01]  /*7040*/  ISETP.GT.AND P1, PT, R0, RZ, P3 ;  /* 0x000000ff0000720c */ /* 0x000fe20001f24270 */
[----:B------:R-:W-:Y:S01]  /*7050*/  @P0 STG.E.U16 desc[UR12][R2.64], R88 ;  /* 0x0000005802000986 */ /* 0x000fe2000c10150c */
[----:B------:R-:W-:Y:S01]  /*7060*/  SHF.L.U64.HI R7, R21, 0x1, R20 ;  /* 0x0000000115077819 */ /* 0x000fe20000010214 */
[----:B------:R-:W-:Y:S01]  /*7070*/  FMUL R93, R93, R8 ;  /* 0x000000085d5d7220 */ /* 0x000fe20000400000 */
[----:B------:R-:W-:Y:S01]  /*7080*/  IADD3 R4, P0, R9, R2, RZ ;  /* 0x0000000209047210 */ /* 0x000fe20007f1e0ff */
[-C--:B------:R-:W-:Y:S01]  /*7090*/  FMUL R94, R94, R8.reuse ;  /* 0x000000085e5e7220 */ /* 0x080fe20000400000 */
[----:B------:R-:W-:Y:S01]  /*70a0*/  F2FP.F16.F32.PACK_AB R89, RZ, R89 ;  /* 0x00000059ff59723e */ /* 0x000fe200000000ff */
[----:B------:R-:W-:Y:S01]  /*70b0*/  FMUL R95, R95, R8 ;  /* 0x000000085f5f7220 */ /* 0x000fe20000400000 */
[----:B------:R-:W-:Y:S01]  /*70c0*/  F2FP.F16.F32.PACK_AB R90, RZ, R90 ;  /* 0x0000005aff5a723e */ /* 0x000fe200000000ff */
[----:B------:R-:W-:Y:S01]  /*70d0*/  IMAD.X R5, R7, 0x1, R3, P0 ;  /* 0x0000000107057824 */ /* 0x000fe200000e0603 */
[C---:B------:R-:W-:Y:S01]  /*70e0*/  ISETP.GT.AND P5, PT, R0.reuse, 0x8, P2 ;  /* 0x000000080000780c */ /* 0x040fe200017a4270 */
[----:B------:R-:W-:Y:S01]  /*70f0*/  @P4 STG.E.U16 desc[UR12][R2.64+0x2], R89 ;  /* 0x0000025902004986 */ /* 0x000fe2000c10150c */
[----:B------:R-:W-:Y:S01]  /*7100*/  ISETP.GT.AND P4, PT, R0, 0x1, P3 ;  /* 0x000000010000780c */ /* 0x000fe20001f84270 */
[-C--:B------:R-:W-:Y:S01]  /*7110*/  FMUL R96, R96, R8.reuse ;  /* 0x0000000860607220 */ /* 0x080fe20000400000 */
[----:B------:R-:W-:Y:S01]  /*7120*/  F2FP.F16.F32.PACK_AB R91, RZ, R91 ;  /* 0x0000005bff5b723e */ /* 0x000fe200000000ff */
[----:B------:R-:W-:Y:S01]  /*7130*/  @P1 STG.E.U16 desc[UR12][R4.64], R90 ;  /* 0x0000005a04001986 */ /* 0x000fe2000c10150c */
[----:B------:R-:W-:Y:S01]  /*7140*/  ISETP.GT.AND P1, PT, R0, 0x9, P2 ;  /* 0x000000090000780c */ /* 0x000fe20001724270 */
[----:B------:R-:W-:Y:S01]  /*7150*/  FMUL R97, R97, R8 ;  /* 0x0000000861617220 */ /* 0x000fe20000400000 */
[----:B------:R-:W-:Y:S01]  /*7160*/  F2FP.F16.F32.PACK_AB R92, RZ, R92 ;  /* 0x0000005cff5c723e */ /* 0x000fe200000000ff */
[-C--:B------:R-:W-:Y:S01]  /*7170*/  FMUL R98, R98, R8.reuse ;  /* 0x0000000862627220 */ /* 0x080fe20000400000 */
[----:B------:R-:W-:Y:S01]  /*7180*/  F2FP.F16.F32.PACK_AB R93, RZ, R93 ;  /* 0x0000005dff5d723e */ /* 0x000fe200000000ff */
[-C--:B------:R-:W-:Y:S01]  /*7190*/  FMUL R99, R99, R8.reuse ;  /* 0x0000000863637220 */ /* 0x080fe20000400000 */
[----:B------:R-:W-:Y:S01]  /*71a0*/  ISETP.GT.AND P0, PT, R0, 0x8, P3 ;  /* 0x000000080000780c */ /* 0x000fe20001f04270 */
[----:B------:R-:W-:Y:S01]  /*71b0*/  FMUL R100, R100, R8 ;  /* 0x0000000864647220 */ /* 0x000fe20000400000 */
[----:B------:R-:W-:Y:S01]  /*71c0*/  F2FP.F16.F32.PACK_AB R94, RZ, R94 ;  /* 0x0000005eff5e723e */ /* 0x000fe200000000ff */
[----:B------:R-:W-:Y:S01]  /*71d0*/  @P4 STG.E.U16 desc[UR12][R4.64+0x2], R91 ;  /* 0x0000025b04004986 */ /* 0x000fe2000c10150c */
[----:B------:R-:W-:Y:S01]  /*71e0*/  F2FP.F16.F32.PACK_AB R95, RZ, R95 ;  /* 0x0000005fff5f723e */ /* 0x000fe200000000ff */
[-C--:B------:R-:W-:Y:S01]  /*71f0*/  FMUL R101, R101, R8.reuse ;  /* 0x0000000865657220 */ /* 0x080fe20000400000 */
[C---:B------:R-:W-:Y:S01]  /*7200*/  ISETP.GT.AND P4, PT, R0.reuse, 0x10, P2 ;  /* 0x000000100000780c */ /* 0x040fe20001784270 */
[----:B------:R-:W-:Y:S01]  /*7210*/  @P5 STG.E.U16 desc[UR12][R2.64+0x10], R92 ;  /* 0x0000105c02005986 */ /* 0x000fe2000c10150c */
[----:B------:R-:W-:Y:S01]  /*7220*/  ISETP.GT.AND P5, PT, R0, 0x10, P3 ;  /* 0x000000100000780c */ /* 0x000fe20001fa4270 */
[----:B------:R-:W-:Y:S01]  /*7230*/  FMUL R102, R102, R8 ;  /* 0x0000000866667220 */ /* 0x000fe20000400000 */
[----:B------:R-:W-:Y:S01]  /*7240*/  F2FP.F16.F32.PACK_AB R96, RZ, R96 ;  /* 0x00000060ff60723e */ /* 0x000fe200000000ff */
[----:B------:R-:W-:Y:S01]  /*7250*/  @P1 STG.E.U16 desc[UR12][R2.64+0x12], R93 ;  /* 0x0000125d02001986 */ /* 0x000fe2000c10150c */
[C---:B------:R-:W-:Y:S01]  /*7260*/  ISETP.GT.AND P1, PT, R0.reuse, 0x9, P3 ;  /* 0x000000090000780c */ /* 0x040fe20001f24270 */
        /* <DEDUP_REMOVED lines=8> */
[----:B------:R-:W-:Y:S01]  /*72f0*/  FMUL R106, R106, R8 ;  /* 0x000000086a6a7220 */ /* 0x000fe20000400000 */
[----:B------:R-:W-:Y:S01]  /*7300*/  F2FP.F16.F32.PACK_AB R100, RZ, R100 ;  /* 0x00000064ff64723e */ /* 0x000fe200000000ff */
[-C--:B------:R-:W-:Y:S01]  /*7310*/  FMUL R107, R107, R8.reuse ;  /* 0x000000086b6b7220 */ /* 0x080fe20000400000 */
[----:B------:R-:W-:Y:S01]  /*7320*/  F2FP.F16.F32.PACK_AB R101, RZ, R101 ;  /* 0x00000065ff65723e */ /* 0x000fe200000000ff */
        /* <DEDUP_REMOVED lines=21> */
[----:B------:R-:W-:Y:S01]  /*7480*/  ISETP.GT.AND P4, PT, R0, 0x21, P2 ;  /* 0x000000210000780c */ /* 0x000fe20001784270 */
[-C--:B------:R-:W-:Y:S01]  /*7490*/  FMUL R113, R113, R8.reuse ;  /* 0x0000000871717220 */ /* 0x080fe20000400000 */
[----:B------:R-:W-:Y:S01]  /*74a0*/  F2FP.F16.F32.PACK_AB R107, RZ, R107 ;  /* 0x0000006bff6b723e */ /* 0x000fe200000000ff */
        /* <DEDUP_REMOVED lines=102> */
[-C--:B------:R-:W-:Y:S01]  /*7b10*/  FMUL R144, R144, R8.reuse ;  /* 0x0000000890907220 */ /* 0x080fe20000400000 */
[----:B------:R-:W-:Y:S01]  /*7b20*/  ISETP.GT.AND P6, PT, R0, 0x68, P3 ;  /* 0x000000680000780c */ /* 0x000fe20001fc4270 */
[----:B------:R-:W-:Y:S01]  /*7b30*/  FMUL R145, R145, R8 ;  /* 0x0000000891917220 */ /* 0x000fe20000400000 */
[----:B------:R-:W-:Y:S01]  /*7b40*/  F2FP.F16.F32.PACK_AB R138, RZ, R138 ;  /* 0x0000008aff8a723e */ /* 0x000fe200000000ff */
[-C--:B------:R-:W-:Y:S01]  /*7b50*/  FMUL R146, R146, R8.reuse ;  /* 0x0000000892927220 */ /* 0x080fe20000400000 */
[----:B------:R-:W-:Y:S01]  /*7b60*/  F2FP.F16.F32.PACK_AB R139, RZ, R139 ;  /* 0x0000008bff8b723e */ /* 0x000fe200000000ff */
[----:B------:R-:W-:Y:S01]  /*7b70*/  @P1 STG.E.U16 desc[UR12][R4.64+0x80], R122 ;  /* 0x0000807a04001986 */ /* 0x000fe2000c10150c */
[C---:B------:R-:W-:Y:S01]  /*7b80*/  ISETP.GT.AND P1, PT, R0.reuse, 0x48, P3 ;  /* 0x000000480000780c */ /* 0x040fe20001f24270 */
[----:B------:R-:W-:Y:S01]  /*7b90*/  FMUL R147, R147, R8 ;  /* 0x0000000893937220 */ /* 0x000fe20000400000 */
[----:B------:R-:W-:Y:S01]  /*7ba0*/  F2FP.F16.F32.PACK_AB R140, RZ, R140 ;  /* 0x0000008cff8c723e */ /* 0x000fe200000000ff */
[----:B------:R-:W-:Y:S01]  /*7bb0*/  @P4 STG.E.U16 desc[UR12][R4.64+0x82], R123 ;  /* 0x0000827b04004986 */ /* 0x000fe2000c10150c */
[----:B------:R-:W-:Y:S01]  /*7bc0*/  ISETP.GT.AND P4, PT, R0, 0x49, P3 ;  /* 0x000000490000780c */ /* 0x000fe20001f84270 */
[----:B------:R-:W-:Y:S01]  /*7bd0*/  FMUL R148, R148, R8 ;  /* 0x0000000894947220 */ /* 0x000fe20000400000 */
[----:B------:R-:W-:Y:S01]  /*7be0*/  F2FP.F16.F32.PACK_AB R141, RZ, R141 ;  /* 0x0000008dff8d723e */ /* 0x000fe200000000ff */
[----:B------:R-:W-:Y:S01]  /*7bf0*/  @P0 STG.E.U16 desc[UR12][R2.64+0x90], R124 ;  /* 0x0000907c02000986 */ /* 0x000fe2000c10150c */
[----:B------:R-:W-:Y:S01]  /*7c00*/  ISETP.GT.AND P0, PT, R0, 0x50, P3 ;  /* 0x000000500000780c */ /* 0x000fe20001f04270 */
[----:B------:R-:W-:Y:S01]  /*7c10*/  IMAD.SHL.U32 R15, R16, 0x2, RZ ;  /* 0x00000002100f7824 */ /* 0x000fe200078e00ff */
        /* <DEDUP_REMOVED lines=26> */
[----:B------:R-:W-:Y:S01]  /*7dc0*/  SHF.L.U64.HI R13, R16, 0x1, R11 ;  /* 0x00000001100d7819 */ /* 0x000fe2000001020b */
[-C--:B------:R-:W-:Y:S01]  /*7dd0*/  FMUL R28, R28, R8.reuse ;  /* 0x000000081c1c7220 */ /* 0x080fe20000400000 */
[----:B------:R-:W-:Y:S01]  /*7de0*/  F2FP.F16.F32.PACK_AB R149, RZ, R149 ;  /* 0x00000095ff95723e */ /* 0x000fe200000000ff */
        /* <DEDUP_REMOVED lines=31> */
[----:B------:R-:W-:Y:S01]  /*7fe0*/  ISETP.GT.AND P5, PT, R0, 0x69, P2 ;  /* 0x000000690000780c */ /* 0x000fe200017a4270 */
[-C--:B------:R-:W-:Y:S01]  /*7ff0*/  FMUL R38, R38, R8.reuse ;  /* 0x0000000826267220 */ /* 0x080fe20000400000 */
[----:B------:R-:W-:Y:S01]  /*8000*/  F2FP.F16.F32.PACK_AB R31, RZ, R31 ;  /* 0x0000001fff1f723e */ /* 0x000fe200000000ff */
[----:B------:R-:W-:Y:S01]  /*8010*/  @P1 STG.E.U16 desc[UR12][R4.64+0xc0], R138 ;  /* 0x0000c08a04001986 */ /* 0x000fe2000c10150c */
[C---:B------:R-:W-:Y:S01]  /*8020*/  ISETP.GT.AND P1, PT, R10.reuse, 0x40, PT ;  /* 0x000000400a00780c */ /* 0x040fe20003f24270 */
[----:B------:R-:W-:Y:S01]  /*8030*/  FMUL R39, R39, R8 ;  /* 0x0000000827277220 */ /* 0x000fe20000400000 */
[----:B------:R-:W-:Y:S01]  /*8040*/  F2FP.F16.F32.PACK_AB R32, RZ, R32 ;  /* 0x00000020ff20723e */ /* 0x000fe200000000ff */
[----:B------:R-:W-:Y:S01]  /*8050*/  @P0 STG.E.U16 desc[UR12][R4.64+0xc2], R139 ;  /* 0x0000c28b04000986 */ /* 0x000fe2000c10150c */
[----:B------:R-:W-:Y:S01]  /*8060*/  ISETP.GT.AND P0, PT, R10, 0x48, PT ;  /* 0x000000480a00780c */ /* 0x000fe20003f04270 */
        /* <DEDUP_REMOVED lines=17> */
[C---:B------:R-:W-:Y:S01]  /*8180*/  ISETP.GT.AND P4, PT, R0.reuse, 0x78, P2 ;  /* 0x000000780000780c */ /* 0x040fe20001784270 */
[-C--:B------:R-:W-:Y:S01]  /*8190*/  FMUL R45, R45, R8.reuse ;  /* 0x000000082d2d7220 */ /* 0x080fe20000400000 */
[C---:B------:R-:W-:Y:S01]  /*81a0*/  ISETP.GT.AND P2, PT, R0.reuse, 0x79, P2 ;  /* 0x000000790000780c */ /* 0x040fe20001744270 */
        /* <DEDUP_REMOVED lines=15> */
[----:B------:R-:W-:Y:S01]  /*82a0*/  IADD3 R10, P5, R15, R2, RZ ;  /* 0x000000020f0a7210 */ /* 0x000fe20007fbe0ff */
[----:B------:R-:W-:Y:S01]  /*82b0*/  FMUL R51, R51, R8 ;  /* 0x0000000833337220 */ /* 0x000fe20000400000 */
[----:B------:R-:W-:Y:S01]  /*82c0*/  F2FP.F16.F32.PACK_AB R43, RZ, R43 ;  /* 0x0000002bff2b723e */ /* 0x000fe200000000ff */
[----:B------:R-:W-:Y:S01]  /*82d0*/  @P6 STG.E.U16 desc[UR12][R4.64+0xe2], R147 ;  /* 0x0000e29304006986 */ /* 0x000fe2000c10150c */
[----:B------:R-:W-:Y:S01]  /*82e0*/  F2FP.F16.F32.PACK_AB R44, RZ, R44 ;  /* 0x0000002cff2c723e */ /* 0x000fe200000000ff */
[----:B------:R-:W-:Y:S01]  /*82f0*/  IMAD.X R11, R13, 0x1, R3, P5 ;  /* 0x000000010d0b7824 */ /* 0x000fe200028e0603 */
[----:B------:R-:W-:Y:S01]  /*8300*/  IADD3 R12, P5, P6, R9, R2, R15 ;  /* 0x00000002090c7210 */ /* 0x000fe20007ebe00f */
[----:B------:R-:W-:Y:S01]  /*8310*/  @P4 STG.E.U16 desc[UR12][R2.64+0xf0], R148 ;  /* 0x0000f09402004986 */ /* 0x000fe2000c10150c */
[----:B------:R-:W-:Y:S01]  /*8320*/  ISETP.GT.AND P4, PT, R0, 0x78, P3 ;  /* 0x000000780000780c */ /* 0x000fe20001f84270 */
[-C--:B------:R-:W-:Y:S01]  /*8330*/  FMUL R52, R52, R8.reuse ;  /* 0x0000000834347220 */ /* 0x080fe20000400000 */
[C---:B------:R-:W-:Y:S01]  /*8340*/  ISETP.GT.AND P3, PT, R0.reuse, 0x79, P3 ;  /* 0x000000790000780c */ /* 0x040fe20001f64270 */
[----:B------:R0:W-:Y:S01]  /*8350*/  @P2 STG.E.U16 desc[UR12][R2.64+0xf2], R149 ;  /* 0x0000f29502002986 */ /* 0x0001e2000c10150c */
[----:B------:R-:W-:Y:S01]  /*8360*/  IADD3.X R13, R7, R3, R13, P5, P6 ;  /* 0x00000003070d7210 */ /* 0x000fe20002fec40d */
[-C--:B------:R-:W-:Y:S01]  /*8370*/  FMUL R53, R53, R8.reuse ;  /* 0x0000000835357220 */ /* 0x080fe20000400000 */
[----:B------:R-:W-:Y:S01]  /*8380*/  ISETP.GT.AND P5, PT, R0, 0x1, P1 ;  /* 0x000000010000780c */ /* 0x000fe20000fa4270 */
[-C--:B------:R-:W-:Y:S01]  /*8390*/  FMUL R54, R54, R8.reuse ;  /* 0x0000000836367220 */ /* 0x080fe20000400000 */
[----:B------:R-:W-:Y:S01]  /*83a0*/  ISETP.GT.AND P2, PT, R0, RZ, P0 ;  /* 0x000000ff0000720c */ /* 0x000fe20000744270 */
[-C--:B------:R-:W-:Y:S01]  /*83b0*/  FMUL R55, R55, R8.reuse ;  /* 0x0000000837377220 */ /* 0x080fe20000400000 */
[----:B------:R-:W-:Y:S01]  /*83c0*/  F2FP.F16.F32.PACK_AB R45, RZ, R45 ;  /* 0x0000002dff2d723e */ /* 0x000fe200000000ff */
[----:B------:R-:W-:Y:S01]  /*83d0*/  FMUL R56, R56, R8 ;  /* 0x0000000838387220 */ /* 0x000fe20000400000 */
[----:B------:R-:W-:Y:S01]  /*83e0*/  F2FP.F16.F32.PACK_AB R46, RZ, R46 ;  /* 0x0000002eff2e723e */ /* 0x000fe200000000ff */
[----:B------:R-:W-:Y:S01]  /*83f0*/  FMUL R57, R57, R8 ;  /* 0x0000000839397220 */ /* 0x000fe20000400000 */
[----:B------:R-:W-:Y:S01]  /*8400*/  F2FP.F16.F32.PACK_AB R47, RZ, R47 ;  /* 0x0000002fff2f723e */ /* 0x000fe200000000ff */
[----:B0-----:R-:W-:Y:S01]  /*8410*/  @P4 IMAD.MOV.U32 R2, RZ, RZ, R4 ;  /* 0x000000ffff024224 */ /* 0x001fe200078e0004 */
[----:B------:R-:W-:Y:S01]  /*8420*/  F2FP.F16.F32.PACK_AB R48, RZ, R48 ;  /* 0x00000030ff30723e */ /* 0x000fe200000000ff */
[----:B------:R-:W-:Y:S01]  /*8430*/  @P4 IMAD.MOV.U32 R3, RZ, RZ, R5 ;  /* 0x000000ffff034224 */ /* 0x000fe200078e0005 */
[----:B------:R-:W-:Y:S01]  /*8440*/  F2FP.F16.F32.PACK_AB R49, RZ, R49 ;  /* 0x00000031ff31723e */ /* 0x000fe200000000ff */
[----:B------:R-:W-:Y:S01]  /*8450*/  FMUL R58, R58, R8 ;  /* 0x000000083a3a7220 */ /* 0x000fe20000400000 */
[----:B------:R-:W-:Y:S01]  /*8460*/  F2FP.F16.F32.PACK_AB R50, RZ, R50 ;  /* 0x00000032ff32723e */ /* 0x000fe200000000ff */
[-C--:B------:R-:W-:Y:S01]  /*8470*/  FMUL R59, R59, R8.reuse ;  /* 0x000000083b3b7220 */ /* 0x080fe20000400000 */
[----:B------:R0:W-:Y:S01]  /*8480*/  @P4 STG.E.U16 desc[UR12][R2.64+0xf0], R150 ;  /* 0x0000f09602004986 */ /* 0x0001e2000c10150c */
[----:B------:R-:W-:Y:S01]  /*8490*/  ISETP.GT.AND P4, PT, R0, RZ, P1 ;  /* 0x000000ff0000720c */ /* 0x000fe20000f84270 */
[-C--:B------:R-:W-:Y:S01]  /*84a0*/  FMUL R60, R60, R8.reuse ;  /* 0x000000083c3c7220 */ /* 0x080fe20000400000 */
[----:B------:R-:W-:Y:S01]  /*84b0*/  F2FP.F16.F32.PACK_AB R51, RZ, R51 ;  /* 0x00000033ff33723e */ /* 0x000fe200000000ff */
[----:B------:R-:W-:Y:S01]  /*84c0*/  @P3 STG.E.U16 desc[UR12][R4.64+0xf2], R151 ;  /* 0x0000f29704003986 */ /* 0x000fe2000c10150c */
[----:B------:R-:W-:Y:S01]  /*84d0*/  IADD3 R6, P3, R10, R9, RZ ;  /* 0x000000090a067210 */ /* 0x000fe20007f7e0ff */
[----:B------:R-:W-:Y:S01]  /*84e0*/  FMUL R61, R61, R8 ;  /* 0x000000083d3d7220 */ /* 0x000fe20000400000 */
[----:B------:R-:W-:Y:S01]  /*84f0*/  F2FP.F16.F32.PACK_AB R52, RZ, R52 ;  /* 0x00000034ff34723e */ /* 0x000fe200000000ff */
[----:B------:R-:W-:Y:S01]  /*8500*/  @P5 STG.E.U16 desc[UR12][R10.64+0x2], R25 ;  /* 0x000002190a005986 */ /* 0x000fe2000c10150c */
[C---:B------:R-:W-:Y:S01]  /*8510*/  ISETP.GT.AND P5, PT, R0.reuse, 0x9, P1 ;  /* 0x000000090000780c */ /* 0x040fe20000fa4270 */
[----:B------:R-:W-:Y:S01]  /*8520*/  IMAD.X R7, R11, 0x1, R7, P3 ;  /* 0x000000010b077824 */ /* 0x000fe200018e0607 */
        /* <DEDUP_REMOVED lines=13> */
[----:B0-----:R-:W-:Y:S01]  /*8600*/  @P3 IMAD.MOV.U32 R2, RZ, RZ, R6 ;  /* 0x000000ffff023224 */ /* 0x001fe200078e0006 */
[----:B------:R-:W-:Y:S01]  /*8610*/  F2FP.F16.F32.PACK_AB R57, RZ, R57 ;  /* 0x00000039ff39723e */ /* 0x000fe200000000ff */
[----:B------:R-:W-:Y:S01]  /*8620*/  @P3 IMAD.MOV.U32 R3, RZ, RZ, R7 ;  /* 0x000000ffff033224 */ /* 0x000fe200078e0007 */
[----:B------:R-:W-:Y:S01]  /*8630*/  F2FP.F16.F32.PACK_AB R58, RZ, R58 ;  /* 0x0000003aff3a723e */ /* 0x000fe200000000ff */
[-C--:B------:R-:W-:Y:S01]  /*8640*/  FMUL R66, R66, R8.reuse ;  /* 0x0000000842427220 */ /* 0x080fe20000400000 */
[----:B------:R-:W-:Y:S01]  /*8650*/  F2FP.F16.F32.PACK_AB R59, RZ, R59 ;  /* 0x0000003bff3b723e */ /* 0x000fe200000000ff */
[-C--:B------:R-:W-:Y:S01]  /*8660*/  FMUL R67, R67, R8.reuse ;  /* 0x0000000843437220 */ /* 0x080fe20000400000 */
[----:B------:R0:W-:Y:S01]  /*8670*/  @P3 STG.E.U16 desc[UR12][R2.64+0x2], R27 ;  /* 0x0000021b02003986 */ /* 0x0001e2000c10150c */
        /* <DEDUP_REMOVED lines=21> */
[----:B------:R-:W-:Y:S01]  /*87d0*/  FMUL R73, R73, R8 ;  /* 0x0000000849497220 */ /* 0x000fe20000400000 */
[----:B------:R-:W-:Y:S01]  /*87e0*/  F2FP.F16.F32.PACK_AB R65, RZ, R65 ;  /* 0x00000041ff41723e */ /* 0x000fe200000000ff */
[----:B------:R-:W-:Y:S01]  /*87f0*/  @P5 STG.E.U16 desc[UR12][R10.64+0x22], R33 ;  /* 0x000022210a005986 */ /* 0x000fe2000c10150c */
[----:B------:R-:W-:Y:S01]  /*8800*/  ISETP.GT.AND P5, PT, R0, 0x19, P1 ;  /* 0x000000190000780c */ /* 0x000fe20000fa4270 */
[--C-:B0-----:R-:W-:Y:S01]  /*8810*/  @P2 IMAD.MOV.U32 R2, RZ, RZ, R12.reuse ;  /* 0x000000ffff022224 */ /* 0x101fe200078e000c */
[----:B------:R-:W-:Y:S01]  /*8820*/  F2FP.F16.F32.PACK_AB R66, RZ, R66 ;  /* 0x00000042ff42723e */ /* 0x000fe200000000ff */
[--C-:B------:R-:W-:Y:S01]  /*8830*/  @P2 IMAD.MOV.U32 R3, RZ, RZ, R13.reuse ;  /* 0x000000ffff032224 */ /* 0x100fe200078e000d */
[----:B------:R-:W-:Y:S01]  /*8840*/  F2FP.F16.F32.PACK_AB R67, RZ, R67 ;  /* 0x00000043ff43723e */ /* 0x000fe200000000ff */
[----:B------:R-:W-:Y:S01]  /*8850*/  FMUL R74, R74, R8 ;  /* 0x000000084a4a7220 */ /* 0x000fe20000400000 */
[----:B------:R-:W-:Y:S01]  /*8860*/  F2FP.F16.F32.PACK_AB R68, RZ, R68 ;  /* 0x00000044ff44723e */ /* 0x000fe200000000ff */
[-C--:B------:R-:W-:Y:S01]  /*8870*/  FMUL R75, R75, R8.reuse ;  /* 0x000000084b4b7220 */ /* 0x080fe20000400000 */
[----:B------:R0:W-:Y:S01]  /*8880*/  @P2 STG.E.U16 desc[UR12][R2.64+0x20], R34 ;  /* 0x0000202202002986 */ /* 0x0001e2000c10150c */
        /* <DEDUP_REMOVED lines=9> */
[----:B------:R-:W-:Y:S01]  /*8920*/  FMUL R80, R80, R8 ;  /* 0x0000000850507220 */ /* 0x000fe20000400000 */
[----:B------:R-:W-:Y:S01]  /*8930*/  F2FP.F16.F32.PACK_AB R73, RZ, R73 ;  /* 0x00000049ff49723e */ /* 0x000fe200000000ff */
[--C-:B0-----:R-:W-:Y:S01]  /*8940*/  @P3 IMAD.MOV.U32 R2, RZ, RZ, R12.reuse ;  /* 0x000000ffff023224 */ /* 0x101fe200078e000c */
[----:B------:R-:W-:Y:S01]  /*8950*/  F2FP.F16.F32.PACK_AB R74, RZ, R74 ;  /* 0x0000004aff4a723e */ /* 0x000fe200000000ff */
[--C-:B------:R-:W-:Y:S01]  /*8960*/  @P3 IMAD.MOV.U32 R3, RZ, RZ, R13.reuse ;  /* 0x000000ffff033224 */ /* 0x100fe200078e000d */
[----:B------:R-:W-:Y:S01]  /*8970*/  ISETP.GT.AND P6, PT, R0, 0x68, P0 ;  /* 0x000000680000780c */ /* 0x000fe200007c4270 */
[-C--:B------:R-:W-:Y:S01]  /*8980*/  FMUL R81, R81, R8.reuse ;  /* 0x0000000851517220 */ /* 0x080fe20000400000 */
[----:B------:R-:W-:Y:S01]  /*8990*/  F2FP.F16.F32.PACK_AB R75, RZ, R75 ;  /* 0x0000004bff4b723e */ /* 0x000fe200000000ff */
[-C--:B------:R-:W-:Y:S01]  /*89a0*/  FMUL R82, R82, R8.reuse ;  /* 0x0000000852527220 */ /* 0x080fe20000400000 */
[----:B------:R0:W-:Y:S01]  /*89b0*/  @P3 STG.E.U16 desc[UR12][R2.64+0x22], R35 ;  /* 0x0000222302003986 */ /* 0x0001e2000c10150c */
        /* <DEDUP_REMOVED lines=17> */
[----:B------:R-:W-:Y:S01]  /*8ad0*/  FMUL R8, R87, R8 ;  /* 0x0000000857087220 */ /* 0x000fe20000400000 */
[----:B------:R0:W-:Y:S01]  /*8ae0*/  @P2 STG.E.U16 desc[UR12][R2.64+0x30], R38 ;  /* 0x0000302602002986 */ /* 0x0001e2000c10150c */
[----:B------:R-:W-:-:S02]  /*8af0*/  ISETP.GT.AND P2, PT, R0, 0x20, P0 ;  /* 0x000000200000780c */ /* 0x000fc40000744270 */
[----:B------:R-:W-:Y:S02]  /*8b00*/  F2FP.F16.F32.PACK_AB R82, RZ, R82 ;  /* 0x00000052ff52723e */ /* 0x000fe400000000ff */
[----:B------:R-:W-:Y:S02]  /*8b10*/  F2FP.F16.F32.PACK_AB R83, RZ, R83 ;  /* 0x00000053ff53723e */ /* 0x000fe400000000ff */
[----:B------:R-:W-:Y:S02]  /*8b20*/  F2FP.F16.F32.PACK_AB R84, RZ, R84 ;  /* 0x00000054ff54723e */ /* 0x000fe400000000ff */
[----:B------:R-:W-:Y:S02]  /*8b30*/  F2FP.F16.F32.PACK_AB R85, RZ, R85 ;  /* 0x00000055ff55723e */ /* 0x000fe400000000ff */
[----:B------:R-:W-:Y:S01]  /*8b40*/  F2FP.F16.F32.PACK_AB R86, RZ, R86 ;  /* 0x00000056ff56723e */ /* 0x000fe200000000ff */
[----:B0-----:R-:W-:Y:S02]  /*8b50*/  @P3 IMAD.MOV.U32 R2, RZ, RZ, R12 ;  /* 0x000000ffff023224 */ /* 0x001fe400078e000c */
[----:B------:R-:W-:-:S05]  /*8b60*/  @P3 IMAD.MOV.U32 R3, RZ, RZ, R13 ;  /* 0x000000ffff033224 */ /* 0x000fca00078e000d */
[----:B------:R0:W-:Y:S01]  /*8b70*/  @P3 STG.E.U16 desc[UR12][R2.64+0x32], R39 ;  /* 0x0000322702003986 */ /* 0x0001e2000c10150c */
[----:B------:R-:W-:-:S03]  /*8b80*/  ISETP.GT.AND P3, PT, R0, 0x21, P0 ;  /* 0x000000210000780c */ /* 0x000fc60000764270 */
[----:B------:R-:W-:Y:S01]  /*8b90*/  @P4 STG.E.U16 desc[UR12][R10.64+0x40], R40 ;  /* 0x000040280a004986 */ /* 0x000fe2000c10150c */
[----:B------:R-:W-:-:S03]  /*8ba0*/  ISETP.GT.AND P4, PT, R0, 0x28, P1 ;  /* 0x000000280000780c */ /* 0x000fc60000f84270 */
[----:B------:R-:W-:Y:S01]  /*8bb0*/  @P5 STG.E.U16 desc[UR12][R10.64+0x42], R41 ;  /* 0x000042290a005986 */ /* 0x000fe2000c10150c */
[----:B------:R-:W-:Y:S01]  /*8bc0*/  ISETP.GT.AND P5, PT, R0, 0x29, P1 ;  /* 0x000000290000780c */ /* 0x000fe20000fa4270 */
[----:B0-----:R-:W-:Y:S02]  /*8bd0*/  @P2 IMAD.MOV.U32 R2, RZ, RZ, R12 ;  /* 0x000000ffff022224 */ /* 0x001fe400078e000c */
[----:B------:R-:W-:-:S05]  /*8be0*/  @P2 IMAD.MOV.U32 R3, RZ, RZ, R13 ;  /* 0x000000ffff032224 */ /* 0x000fca00078e000d */
[----:B------:R0:W-:Y:S01]  /*8bf0*/  @P2 STG.E.U16 desc[UR12][R2.64+0x40], R42 ;  /* 0x0000402a02002986 */ /* 0x0001e2000c10150c */
[----:B------:R-:W-:Y:S01]  /*8c00*/  ISETP.GT.AND P2, PT, R0, 0x28, P0 ;  /* 0x000000280000780c */ /* 0x000fe20000744270 */
        /* <DEDUP_REMOVED lines=111> */
[C---:B------:R-:W-:Y:S02]  /*9300*/  ISETP.GT.AND P3, PT, R0.reuse, 0x78, P1 ;  /* 0x000000780000780c */ /* 0x040fe40000f64270 */
[C---:B------:R-:W-:Y:S01]  /*9310*/  ISETP.GT.AND P1, PT, R0.reuse, 0x79, P1 ;  /* 0x000000790000780c */ /* 0x040fe20000f24270 */
[----:B------:R-:W-:Y:S01]  /*9320*/  @P4 STG.E.U16 desc[UR12][R10.64+0xe0], R80 ;  /* 0x0000e0500a004986 */ /* 0x000fe2000c10150c */
[C---:B------:R-:W-:Y:S02]  /*9330*/  ISETP.GT.AND P4, PT, R0.reuse, 0x71, P0 ;  /* 0x000000710000780c */ /* 0x040fe40000784270 */
[----:B------:R-:W-:Y:S01]  /*9340*/  ISETP.GT.AND P0, PT, R0, 0x79, P0 ;  /* 0x000000790000780c */ /* 0x000fe20000704270 */
[----:B------:R-:W-:Y:S01]  /*9350*/  @P2 STG.E.U16 desc[UR12][R10.64+0xe2], R81 ;  /* 0x0000e2510a002986 */ /* 0x000fe2000c10150c */
[----:B0-----:R-:W-:Y:S02]  /*9360*/  @P5 IMAD.MOV.U32 R2, RZ, RZ, R12 ;  /* 0x000000ffff025224 */ /* 0x001fe400078e000c */
[----:B------:R-:W-:-:S05]  /*9370*/  @P5 IMAD.MOV.U32 R3, RZ, RZ, R13 ;  /* 0x000000ffff035224 */ /* 0x000fca00078e000d */
[----:B------:R0:W-:Y:S02]  /*9380*/  @P5 STG.E.U16 desc[UR12][R2.64+0xe0], R82 ;  /* 0x0000e05202005986 */ /* 0x0001e4000c10150c */
[----:B0-----:R-:W-:Y:S02]  /*9390*/  @P4 IMAD.MOV.U32 R2, RZ, RZ, R12 ;  /* 0x000000ffff024224 */ /* 0x001fe400078e000c */
[----:B------:R-:W-:-:S05]  /*93a0*/  @P4 IMAD.MOV.U32 R3, RZ, RZ, R13 ;  /* 0x000000ffff034224 */ /* 0x000fca00078e000d */
[----:B------:R0:W-:Y:S04]  /*93b0*/  @P4 STG.E.U16 desc[UR12][R2.64+0xe2], R83 ;  /* 0x0000e25302004986 */ /* 0x0001e8000c10150c */
[----:B------:R1:W-:Y:S04]  /*93c0*/  @P3 STG.E.U16 desc[UR12][R10.64+0xf0], R84 ;  /* 0x0000f0540a003986 */ /* 0x0003e8000c10150c */
[----:B------:R1:W-:Y:S01]  /*93d0*/  @P1 STG.E.U16 desc[UR12][R10.64+0xf2], R85 ;  /* 0x0000f2550a001986 */ /* 0x0003e2000c10150c */
[----:B0-----:R-:W-:Y:S02]  /*93e0*/  @P6 IMAD.MOV.U32 R2, RZ, RZ, R12 ;  /* 0x000000ffff026224 */ /* 0x001fe400078e000c */
[----:B------:R-:W-:-:S05]  /*93f0*/  @P6 IMAD.MOV.U32 R3, RZ, RZ, R13 ;  /* 0x000000ffff036224 */ /* 0x000fca00078e000d */
[----:B------:R1:W-:Y:S01]  /*9400*/  @P6 STG.E.U16 desc[UR12][R2.64+0xf0], R86 ;  /* 0x0000f05602006986 */ /* 0x0003e2000c10150c */
[----:B------:R-:W-:Y:S05]  /*9410*/  @!P0 EXIT ;  /* 0x000000000000894d */ /* 0x000fea0003800000 */
[----:B------:R-:W-:-:S05]  /*9420*/  F2FP.F16.F32.PACK_AB R8, RZ, R8 ;  /* 0x00000008ff08723e */ /* 0x000fca00000000ff */
[----:B------:R-:W-:Y:S01]  /*9430*/  STG.E.U16 desc[UR12][R12.64+0xf2], R8 ;  /* 0x0000f2080c007986 */ /* 0x000fe2000c10150c */
[----:B------:R-:W-:Y:S05]  /*9440*/  EXIT ;  /* 0x000000000000794d */ /* 0x000fea0003800000 */
.L_x_13:
[----:B------:R-:W-:-:S13]  /*9450*/  ISETP.NE.AND P0, PT, R5, RZ, PT ;  /* 0x000000ff0500720c */ /* 0x000fda0003f05270 */
[----:B------:R-:W-:Y:S05]  /*9460*/  @P0 EXIT ;  /* 0x000000000000094d */ /* 0x000fea0003800000 */
[----:B------:R-:W-:Y:S01]  /*9470*/  ELECT P0, URZ, PT ;  /* 0x00000000003f782f */ /* 0x000fe20003800000 */
[----:B------:R-:W-:-:S12]  /*9480*/  BSSY B0, `(.L_x_278) ;  /* 0x000007b000007945 */ /* 0x000fd80003800000 */
[----:B------:R-:W-:Y:S05]  /*9490*/  @!P0 BRA `(.L_x_279) ;  /* 0x0000000400e48947 */ /* 0x000fea0003800000 */
[----:B------:R-:W-:-:S13]  /*94a0*/  ISETP.GE.AND P0, PT, R3, 0x1, PT ;  /* 0x000000010300780c */ /* 0x000fda0003f06270 */
[----:B------:R-:W-:Y:S05]  /*94b0*/  @!P0 BRA `(.L_x_279) ;  /* 0x0000000400dc8947 */ /* 0x000fea0003800000 */
[----:B------:R-:W0:Y:S01]  /*94c0*/  S2R R18, SR_CgaCtaId ;  /* 0x0000000000127919 */ /* 0x000e220000008800 */
[----:B------:R-:W-:Y:S01]  /*94d0*/  IMAD.SHL.U32 R15, R12, 0x80, RZ ;  /* 0x000000800c0f7824 */ /* 0x000fe200078e00ff */
[----:B------:R-:W-:Y:S01]  /*94e0*/  ULDC UR4, c[0x0][0x384] ;  /* 0x0000e10000047ab9 */ /* 0x000fe20000000800 */
[----:B------:R-:W-:Y:S01]  /*94f0*/  IMAD R0, R16, R17, RZ ;  /* 0x0000001110007224 */ /* 0x000fe200078e02ff */
[----:B------:R-:W-:Y:S01]  /*9500*/  LOP3.LUT P0, RZ, R11, 0x1f, RZ, 0xc0, !PT ;  /* 0x0000001f0bff7812 */ /* 0x000fe2000780c0ff */
[----:B------:R-:W-:Y:S01]  /*9510*/  IMAD.HI.U32 R5, R15, UR4, RZ ;  /* 0x000000040f057c27 */ /* 0x000fe2000f8e00ff */
[----:B------:R-:W-:Y:S01]  /*9520*/  ULDC UR5, c[0x0][0x388] ;  /* 0x0000e20000057ab9 */ /* 0x000fe20000000800 */
[C---:B------:R-:W-:Y:S02]  /*9530*/  ISETP.NE.AND P1, PT, R14.reuse, RZ, PT ;  /* 0x000000ff0e00720c */ /* 0x040fe40003f25270 */
[----:B------:R-:W-:Y:S01]  /*9540*/  CS2R R10, SRZ ;  /* 0x00000000000a7805 */ /* 0x000fe2000001ff00 */
[----:B------:R-:W-:Y:S01]  /*9550*/  IMAD.SHL.U32 R21, R13, 0x80, RZ ;  /* 0x000000800d157824 */ /* 0x000fe200078e00ff */
[----:B------:R-:W-:Y:S01]  /*9560*/  ISETP.NE.OR P0, PT, R14, RZ, !P0 ;  /* 0x000000ff0e00720c */ /* 0x000fe20004705670 */
[----:B-----5:R-:W-:Y:S01]  /*9570*/  IMAD R8, R7, R0, 0x1 ;  /* 0x0000000107087424 */ /* 0x020fe200078e0200 */
[----:B------:R-:W-:Y:S01]  /*9580*/  LOP3.LUT R24, R2, 0x2, RZ, 0xfc, !PT ;  /* 0x0000000202187812 */ /* 0x000fe200078efcff */
[----:B------:R-:W-:Y:S01]  /*9590*/  IMAD.MOV.U32 R6, RZ, RZ, 0x1 ;  /* 0x00000001ff067424 */ /* 0x000fe200078e00ff */
[----:B------:R-:W-:Y:S01]  /*95a0*/  SHF.R.U32.HI R5, RZ, UR5, R5 ;  /* 0x00000005ff057c19 */ /* 0x000fe20008011605 */
[----:B---3--:R-:W-:-:S02]  /*95b0*/  IMAD.MOV.U32 R9, RZ, RZ, RZ ;  /* 0x000000ffff097224 */ /* 0x008fc400078e00ff */
[----:B------:R-:W-:Y:S02]  /*95c0*/  IMAD.MOV.U32 R12, RZ, RZ, RZ ;  /* 0x000000ffff0c7224 */ /* 0x000fe400078e00ff */
[----:B------:R-:W-:Y:S02]  /*95d0*/  VIADD R23, R21, 0x40 ;  /* 0x0000004015177836 */ /* 0x000fe40000000000 */
[C---:B0-----:R-:W-:Y:S02]  /*95e0*/  IMAD.SHL.U32 R4, R18.reuse, 0x800, RZ ;  /* 0x0000080012047824 */ /* 0x041fe400078e00ff */
[----:B------:R-:W-:-:S03]  /*95f0*/  IMAD.SHL.U32 R0, R18, 0x20, RZ ;  /* 0x0000002012007824 */ /* 0x000fc600078e00ff */
[----:B------:R-:W-:-:S07]  /*9600*/  LOP3.LUT R4, R4, 0x800, RZ, 0xc0, !PT ;  /* 0x0000080004047812 */ /* 0x000fce00078ec0ff */
.L_x_283:
[----:B------:R-:W0:Y:S01]  /*9610*/  S2R R14, SR_CgaCtaId ;  /* 0x00000000000e7919 */ /* 0x000e220000008800 */
[----:B------:R-:W-:-:S04]  /*9620*/  MOV R13, 0x400 ;  /* 0x00000400000d7802 */ /* 0x000fc80000000f00 */
[----:B0-----:R-:W-:Y:S02]  /*9630*/  LEA R22, R14, R13, 0x18 ;  /* 0x0000000d0e167211 */ /* 0x001fe400078ec0ff */
[----:B------:R-:W-:-:S03]  /*9640*/  SHF.L.U32 R13, R6, 0x1f, RZ ;  /* 0x0000001f060d7819 */ /* 0x000fc600000006ff */
[----:B------:R-:W-:-:S07]  /*9650*/  IMAD R20, R9, 0x8, R22 ;  /* 0x0000000809147824 */ /* 0x000fce00078e0216 */
.L_x_280:
[----:B0-----:R0:W1:Y:S02]  /*9660*/  SYNCS.PHASECHK.TRANS64.TRYWAIT P2, [R20+URZ+0x38038], R13 ;  /* 0x0380380d140075a7 */ /* 0x001064000804017f */
[----:B-1----:R-:W-:Y:S05]  /*9670*/  @!P2 NANOSLEEP.SYNCS 0x989680 ;  /* 0x009896800000a95d */ /* 0x002fea0003900000 */
[----:B------:R-:W1:Y:S02]  /*9680*/  @!P2 SYNCS.PHASECHK.TRANS64 P2, [R20+URZ+0x38038], R13 ;  /* 0x0380380d1400a5a7 */ /* 0x000e64000804007f */
[----:B-1----:R-:W-:Y:S05]  /*9690*/  @!P2 BRA `(.L_x_280) ;  /* 0xfffffffc00f0a947 */ /* 0x002fea000383ffff */
[----:B0-----:R-:W0:Y:S02]  /*96a0*/  @!P1 LDC R13, c[0x0][0x500] ;  /* 0x00014000ff0d9b82 */ /* 0x001e240000000800 */
[----:B0-----:R0:W-:Y:S02]  /*96b0*/  @!P1 SYNCS.ARRIVE.TRANS64 RZ, [R20+URZ+0x38000], R13 ;  /* 0x0380000d14ff99a7 */ /* 0x0011e4000800003f */
[----:B0-----:R-:W-:-:S04]  /*96c0*/  PRMT R13, R24, 0x9910, RZ ;  /* 0x00009910180d7816 */ /* 0x001fc800000000ff */
[----:B------:R-:W-:-:S13]  /*96d0*/  ISETP.NE.AND P2, PT, R13, 0x2, PT ;  /* 0x000000020d00780c */ /* 0x000fda0003f45270 */
[----:B------:R-:W-:Y:S05]  /*96e0*/  @P2 BRA `(.L_x_281) ;  /* 0x0000000000042947 */ /* 0x000fea0003800000 */
[----:B------:R-:W-:Y:S01]  /*96f0*/  BPT.TRAP 0x1 ;  /* 0x000000040000795c */ /* 0x000fe20000300000 */
.L_x_281:
[----:B------:R-:W-:Y:S05]  /*9700*/  @P0 BRA `(.L_x_282) ;  /* 0x0000000000040947 */ /* 0x000fea0003800000 */
[----:B------:R-:W-:Y:S01]  /*9710*/  BPT.TRAP 0x1 ;  /* 0x000000040000795c */ /* 0x000fe20000300000 */
.L_x_282:
[----:B------:R-:W0:Y:S01]  /*9720*/  LDC R14, c[0x0][0x380] ;  /* 0x0000e000ff0e7b82 */ /* 0x000e220000000800 */
[----:B------:R-:W-:Y:S01]  /*9730*/  R2UR UR4, R5 ;  /* 0x00000000050472ca */ /* 0x000fe200000e0000 */
[----:B------:R-:W-:Y:S01]  /*9740*/  IMAD R13, R9, 0x2000, R4 ;  /* 0x00002000090d7824 */ /* 0x000fe200078e0204 */
[----:B------:R-:W-:Y:S01]  /*9750*/  R2UR UR10, R15 ;  /* 0x000000000f0a72ca */ /* 0x000fe200000e0000 */
[----:B------:R-:W-:Y:S01]  /*9760*/  ULDC UR28, c[0x0][0x38c] ;  /* 0x0000e300001c7ab9 */ /* 0x000fe20000000800 */
[C---:B------:R-:W-:Y:S01]  /*9770*/  R2UR UR26, R12.reuse ;  /* 0x000000000c1a72ca */ /* 0x040fe200000e0000 */
[----:B------:R-:W-:Y:S01]  /*9780*/  IMAD R13, R13, 0x2, R22 ;  /* 0x000000020d0d7824 */ /* 0x000fe200078e0216 */
[----:B------:R-:W-:Y:S01]  /*9790*/  UISETP.NE.AND UP0, UPT, UR28, 0x1, UPT ;  /* 0x000000011c00788c */ /* 0x000fe2000bf05270 */
[----:B------:R-:W1:Y:S01]  /*97a0*/  LDC.64 R16, c[0x0][0x3b8] ;  /* 0x0000ee00ff107b82 */ /* 0x000e620000000a00 */
[----:B------:R-:W-:Y:S01]  /*97b0*/  VIADD R12, R12, 0x1 ;  /* 0x000000010c0c7836 */ /* 0x000fe20000000000 */
[----:B------:R-:W-:Y:S01]  /*97c0*/  R2UR UR5, R22 ;  /* 0x00000000160572ca */ /* 0x000fe200000e0000 */
[----:B------:R-:W-:Y:S01]  /*97d0*/  ULDC.64 UR32, c[0x0][0x198] ;  /* 0x0000660000207ab9 */ /* 0x000fe20000000a00 */
[----:B------:R-:W-:Y:S01]  /*97e0*/  R2UR UR11, R13 ;  /* 0x000000000d0b72ca */ /* 0x000fe200000e0000 */
[----:B------:R-:W-:Y:S01]  /*97f0*/  ULDC.64 UR18, c[0x0][0x3b0] ;  /* 0x0000ec0000127ab9 */ /* 0x000fe20000000a00 */
[----:B------:R-:W-:Y:S01]  /*9800*/  R2UR UR25, R20 ;  /* 0x00000000141972ca */ /* 0x000fe200000e0000 */
[----:B------:R-:W-:Y:S01]  /*9810*/  ULDC.64 UR22, c[0x0][0x3d0] ;  /* 0x0000f40000167ab9 */ /* 0x000fe20000000a00 */
[----:B------:R-:W1:Y:S01]  /*9820*/  LDC.64 R18, c[0x0][0x3d8] ;  /* 0x0000f600ff127b82 */ /* 0x000e620000000a00 */
[----:B------:R-:W-:Y:S01]  /*9830*/  R2UR UR24, R9 ;  /* 0x00000000091872ca */ /* 0x000fe200000e0000 */
[----:B------:R-:W-:Y:S01]  /*9840*/  @UP0 ULDC.64 UR16, c[0x0][0x390] ;  /* 0x0000e40000100ab9 */ /* 0x000fe20000000a00 */
[----:B------:R-:W-:Y:S01]  /*9850*/  VIADD R8, R8, 0xffffffff ;  /* 0xffffffff08087836 */ /* 0x000fe20000000000 */
[----:B------:R-:W-:Y:S01]  /*9860*/  R2UR UR20, R11 ;  /* 0x000000000b1472ca */ /* 0x000fe200000e0000 */
[----:B------:R-:W-:Y:S01]  /*9870*/  UIADD3 UR6, UP1, UR32, 0xf0, URZ ;  /* 0x000000f020067890 */ /* 0x000fe2000ff3e03f */
[----:B------:R-:W-:Y:S01]  /*9880*/  R2UR UR21, R10 ;  /* 0x000000000a1572ca */ /* 0x000fe200000e0000 */
[----:B------:R-:W-:Y:S01]  /*9890*/  USHF.L.U32 UR26, UR26, 0x6, URZ ;  /* 0x000000061a1a7899 */ /* 0x000fe2000800063f */
[----:B0-----:R-:W-:Y:S01]  /*98a0*/  ISETP.NE.AND P2, PT, R14, 0x1, PT ;  /* 0x000000010e00780c */ /* 0x001fe20003f45270 */
[----:B------:R-:W-:Y:S01]  /*98b0*/  UIADD3.X UR7, URZ, UR33, URZ, UP1, !UPT ;  /* 0x000000213f077290 */ /* 0x000fe20008ffe43f */
[----:B------:R-:W-:Y:S01]  /*98c0*/  ISETP.GT.AND P5, PT, R8, 0x1, PT ;  /* 0x000000010800780c */ /* 0x000fe20003fa4270 */
[----:B------:R-:W-:Y:S01]  /*98d0*/  UIADD3 UR25, UR25, 0x38000, URZ ;  /* 0x0003800019197890 */ /* 0x000fe2000fffe03f */
[----:B------:R-:W-:Y:S01]  /*98e0*/  VIADD R9, R9, 0x1 ;  /* 0x0000000109097836 */ /* 0x000fe20000000000 */
[----:B------:R-:W-:Y:S01]  /*98f0*/  UMOV UR30, 0x30000 ;  /* 0x00030000001e7882 */ /* 0x000fe20000000000 */
[----:B------:R-:W-:Y:S01]  /*9900*/  ULEA UR24, UR24, UR5, 0xe ;  /* 0x0000000518187291 */ /* 0x000fe2000f8e703f */
[----:B------:R-:W-:-:S02]  /*9910*/  UMOV UR14, 0x0 ;  /* 0x00000000000e7882 */ /* 0x000fc40000000000 */
[C---:B------:R-:W-:Y:S01]  /*9920*/  ISETP.NE.AND P4, PT, R9.reuse, 0x7, PT ;  /* 0x000000070900780c */ /* 0x040fe20003f85270 */
[----:B------:R-:W-:Y:S01]  /*9930*/  UMOV UR15, 0x10000000 ;  /* 0x10000000000f7882 */ /* 0x000fe20000000000 */
[----:B------:R-:W-:Y:S01]  /*9940*/  UMOV UR12, UR20 ;  /* 0x00000014000c7c82 */ /* 0x000fe20008000000 */
[----:B------:R-:W-:Y:S01]  /*9950*/  UMOV UR13, UR21 ;  /* 0x00000015000d7c82 */ /* 0x000fe20008000000 */
[----:B------:R-:W-:Y:S01]  /*9960*/  @P2 IMAD.U32 R25, RZ, RZ, UR4 ;  /* 0x00000004ff192e24 */ /* 0x000fe2000f8e00ff */
[----:B------:R-:W-:Y:S01]  /*9970*/  SEL R9, R9, RZ, P4 ;  /* 0x000000ff09097207 */ /* 0x000fe20002000000 */
[----:B-1----:R-:W-:-:S03]  /*9980*/  IMAD R13, R11, R16, R18 ;  /* 0x000000100b0d7224 */ /* 0x002fc600078e0212 */
[----:B------:R-:W-:Y:S02]  /*9990*/  @P2 R2UR UR10, R25 ;  /* 0x00000000190a22ca */ /* 0x000fe400000e0000 */
[----:B------:R-:W-:-:S04]  /*99a0*/  ISETP.NE.AND P2, PT, R12, R7, PT ;  /* 0x000000070c00720c */ /* 0x000fc80003f45270 */
[----:B------:R-:W-:-:S07]  /*99b0*/  SEL R12, R12, RZ, P2 ;  /* 0x000000ff0c0c7207 */ /* 0x000fce0001000000 */
[----:B------:R-:W-:Y:S02]  /*99c0*/  UIADD3 UR4, -UR10, URZ, URZ ;  /* 0x0000003f0a047290 */ /* 0x000fe4000fffe13f */
[----:B------:R-:W-:Y:S01]  /*99d0*/  UIMAD.WIDE.U32 UR8, UR10, UR16, URZ ;  /* 0x000000100a0872a5 */ /* 0x000fe2000f8e003f */
[----:B------:R-:W-:Y:S01]  /*99e0*/  R2UR UR16, R0 ;  /* 0x00000000001072ca */ /* 0x000fe200000e0000 */
[----:B------:R-:W-:Y:S02]  /*99f0*/  UMOV UR29, UR10 ;  /* 0x0000000a001d7c82 */ /* 0x000fe40008000000 */
[----:B------:R-:W-:Y:S01]  /*9a00*/  IMAD R16, R14, UR4, R15 ;  /* 0x000000040e107c24 */ /* 0x000fe2000f8e020f */
[----:B------:R-:W-:Y:S01]  /*9a10*/  @UP0 USHF.R.U32.HI UR29, URZ, UR17, UR9 ;  /* 0x000000113f1d0299 */ /* 0x000fe20008011609 */
[----:B------:R-:W-:Y:S01]  /*9a20*/  IMAD R14, R10, R17, R19 ;  /* 0x000000110a0e7224 */ /* 0x000fe200078e0213 */
[----:B------:R-:W-:Y:S02]  /*9a30*/  UIADD3 UR4, UP2, UR32, 0x1f0, URZ ;  /* 0x000001f020047890 */ /* 0x000fe4000ff5e03f */
[----:B------:R-:W-:Y:S01]  /*9a40*/  R2UR UR27, R16 ;  /* 0x00000000101b72ca */ /* 0x000fe200000e0000 */
[----:B------:R-:W-:Y:S01]  /*9a50*/  UIADD3 UR8, -UR29, URZ, URZ ;  /* 0x0000003f1d087290 */ /* 0x000fe2000fffe13f */
[----:B------:R-:W0:Y:S01]  /*9a60*/  LDC R16, c[0x0][0x3c8] ;  /* 0x0000f200ff107b82 */ /* 0x000e220000000800 */
[----:B------:R-:W-:Y:S01]  /*9a70*/  PRMT R13, R13, 0x40, R14 ;  /* 0x000000400d0d7816 */ /* 0x000fe2000000000e */
[----:B------:R-:W-:Y:S01]  /*9a80*/  UIADD3.X UR5, URZ, UR33, URZ, UP2, !UPT ;  /* 0x000000213f057290 */ /* 0x000fe200097fe43f */
[----:B------:R-:W-:Y:S01]  /*9a90*/  VIADD R14, R10, 0x1 ;  /* 0x000000010a0e7836 */ /* 0x000fe20000000000 */
[----:B------:R-:W-:Y:S01]  /*9aa0*/  UIMAD UR28, UR28, UR8, UR10 ;  /* 0x000000081c1c72a4 */ /* 0x000fe2000f8e020a */
[----:B------:R-:W-:Y:S01]  /*9ab0*/  R2UR UR9, R13 ;  /* 0x000000000d0972ca */ /* 0x000fe200000e0000 */
[----:B------:R-:W-:Y:S01]  /*9ac0*/  VIADD R13, R11, 0x1 ;  /* 0x000000010b0d7836 */ /* 0x000fe20000000000 */
[----:B------:R-:W-:Y:S01]  /*9ad0*/  R2UR UR10, R23 ;  /* 0x00000000170a72ca */ /* 0x000fe200000e0000 */
[----:B------:R-:W-:Y:S01]  /*9ae0*/  @P2 IMAD.MOV R13, RZ, RZ, R11 ;  /* 0x000000ffff0d2224 */ /* 0x000fe200078e020b */
[----:B------:R-:W-:Y:S01]  /*9af0*/  UIMAD UR28, UR28, UR19, UR23 ;  /* 0x000000131c1c72a4 */ /* 0x000fe2000f8e0217 */
[----:B------:R-:W-:Y:S01]  /*9b00*/  SEL R11, RZ, 0x1, P4 ;  /* 0x00000001ff0b7807 */ /* 0x000fe20002000000 */
[----:B------:R-:W-:Y:S01]  /*9b10*/  UIMAD UR27, UR27, UR18, UR22 ;  /* 0x000000121b1b72a4 */ /* 0x000fe2000f8e0216 */
[----:B------:R-:W-:Y:S01]  /*9b20*/  R2UR UR18, R21 ;  /* 0x00000000151272ca */ /* 0x000fe200000e0000 */
[----:B------:R-:W-:Y:S01]  /*9b30*/  ULOP3.LUT UR19, UR26, 0x20, UR16, 0xf8, !UPT ;  /* 0x000000201a137892 */ /* 0x000fe2000f8ef810 */
[----:B------:R-:W-:Y:S01]  /*9b40*/  LOP3.LUT R6, R6, R11, RZ, 0x3c, !PT ;  /* 0x0000000b06067212 */ /* 0x000fe200078e3cff */
[----:B------:R-:W-:-:S02]  /*9b50*/  UIADD3 UR16, UR11, 0x1c000, URZ ;  /* 0x0001c0000b107890 */ /* 0x000fc4000fffe03f */
[----:B------:R-:W-:Y:S02]  /*9b60*/  UIADD3 UR8, UR11, 0x1e000, URZ ;  /* 0x0001e0000b087890 */ /* 0x000fe4000fffe03f */
[----:B------:R-:W-:Y:S01]  /*9b70*/  UPRMT UR22, UR9, 0x5410, URZ ;  /* 0x0000541009167896 */ /* 0x000fe2000800003f */
[----:B------:R-:W-:Y:S02]  /*9b80*/  UMOV UR17, UR25 ;  /* 0x0000001900117c82 */ /* 0x000fe40008000000 */
[----:B------:R-:W-:Y:S01]  /*9b90*/  UMOV UR9, UR25 ;  /* 0x0000001900097c82 */ /* 0x000fe20008000000 */
[----:B------:R-:W-:Y:S01]  /*9ba0*/  UMOV UR11, UR19 ;  /* 0x00000013000b7c82 */ /* 0x000fe20008000000 */
[----:B0-----:R-:W-:-:S04]  /*9bb0*/  ISETP.NE.AND P3, PT, R13, R16, PT ;  /* 0x000000100d00720c */ /* 0x001fc80003f65270 */
[----:B------:R0:W-:Y:S01]  /*9bc0*/  UTMALDG.4D.IM2COL [UR24], [UR6], UR22 ;  /* 0x00000018060073b4 */ /* 0x0001e20008058016 */
[----:B------:R-:W-:Y:S01]  /*9bd0*/  SEL R11, R13, RZ, P3 ;  /* 0x000000ff0d0b7207 */ /* 0x000fe20001800000 */
[----:B------:R0:W-:Y:S07]  /*9be0*/  UTMALDG.4D.MULTICAST [UR16], [UR4], UR30, desc[UR14] ;  /* 0x00000e10040073b4 */ /* 0x0001ee000801981e */
[----:B------:R-:W-:-:S04]  /*9bf0*/  @P3 IMAD.MOV R14, RZ, RZ, R10 ;  /* 0x000000ffff0e3224 */ /* 0x000fc800078e020a */
[----:B------:R-:W-:Y:S01]  /*9c00*/  IMAD.MOV.U32 R10, RZ, RZ, R14 ;  /* 0x000000ffff0a7224 */ /* 0x000fe200078e000e */
[----:B------:R0:W-:Y:S02]  /*9c10*/  UTMALDG.4D.MULTICAST [UR8], [UR4], UR30, desc[UR14] ;  /* 0x00000e08040073b4 */ /* 0x0001e4000801981e */
[----:B0-----:R-:W-:Y:S05]  /*9c20*/  @P5 BRA `(.L_x_283) ;  /* 0xfffffff800785947 */ /* 0x001fea000383ffff */
.L_x_279:
[----:B------:R-:W-:Y:S05]  /*9c30*/  BSYNC B0 ;  /* 0x0000000000007941 */ /* 0x000fea0003800000 */
.L_x_278:
[----:B------:R-:W-:Y:S01]  /*9c40*/  ISETP.GE.U32.AND P0, PT, R3, 0x7, PT ;  /* 0x000000070300780c */ /* 0x000fe20003f06070 */
[----:B------:R-:W-:-:S12]  /*9c50*/  IMAD.MOV.U32 R0, RZ, RZ, 0x1 ;  /* 0x00000001ff007424 */ /* 0x000fd800078e00ff */
[----:B------:R-:W-:Y:S05]  /*9c60*/  @!P0 BRA `(.L_x_284) ;  /* 0x00000000001c8947 */ /* 0x000fea0003800000 */
[----:B------:R-:W-:-:S04]  /*9c70*/  IMAD.WIDE.U32 R4, R3, 0x24924925, RZ ;  /* 0x2492492503047825 */ /* 0x000fc800078e00ff */
[----:B------:R-:W-:-:S05]  /*9c80*/  IMAD.IADD R4, R3, 0x1, -R5 ;  /* 0x0000000103047824 */ /* 0x000fca00078e0a05 */
[----:B------:R-:W-:-:S04]  /*9c90*/  LEA.HI R4, R4, R5, RZ, 0x1f ;  /* 0x0000000504047211 */ /* 0x000fc800078ff8ff */
[----:B------:R-:W-:-:S04]  /*9ca0*/  SHF.R.U32.HI R4, RZ, 0x2, R4 ;  /* 0x00000002ff047819 */ /* 0x000fc80000011604 */
[----:B------:R-:W-:-:S04]  /*9cb0*/  LOP3.LUT R4, R4, 0x1, RZ, 0xc0, !PT ;  /* 0x0000000104047812 */ /* 0x000fc800078ec0ff */
[----:B------:R-:W-:-:S04]  /*9cc0*/  ISETP.NE.U32.AND P0, PT, R4, 0x1, PT ;  /* 0x000000010400780c */ /* 0x000fc80003f05070 */
[----:B------:R-:W-:-:S09]  /*9cd0*/  SEL R0, RZ, 0x1, !P0 ;  /* 0x00000001ff007807 */ /* 0x000fd20004000000 */
.L_x_284:
[----:B------:R-:W-:Y:S05]  /*9ce0*/  WARPSYNC.ALL ;  /* 0x0000000000007948 */ /* 0x000fea0003800000 */
[----:B------:R-:W-:-:S13]  /*9cf0*/  ELECT P0, URZ, PT ;  /* 0x00000000003f782f */ /* 0x000fda0003800000 */
[----:B------:R-:W-:Y:S05]  /*9d00*/  @!P0 EXIT ;  /* 0x000000000000894d */ /* 0x000fea0003800000 */
[----:B------:R-:W-:-:S04]  /*9d10*/  LOP3.LUT R2, R2, 0x2, RZ, 0xfc, !PT ;  /* 0x0000000202027812 */ /* 0x000fc800078efcff */
[----:B------:R-:W-:-:S13]  /*9d20*/  ISETP.NE.AND P0, PT, R2, 0x3, PT ;  /* 0x000000030200780c */ /* 0x000fda0003f05270 */
[----:B------:R-:W-:Y:S05]  /*9d30*/  @!P0 BRA `(.L_x_285) ;  /* 0x0000000000048947 */ /* 0x000fea0003800000 */
[----:B------:R-:W-:Y:S01]  /*9d40*/  BPT.TRAP 0x1 ;  /* 0x000000040000795c */ /* 0x000fe20000300000 */
.L_x_285:
[----:B------:R-:W0:Y:S01]  /*9d50*/  S2R R7, SR_CgaCtaId ;  /* 0x0000000000077919 */ /* 0x000e220000008800 */
[----:B------:R-:W-:Y:S01]  /*9d60*/  IMAD.WIDE.U32 R4, R3, 0x24924925, RZ ;  /* 0x2492492503047825 */ /* 0x000fe200078e00ff */
[----:B------:R-:W-:-:S03]  /*9d70*/  MOV R2, 0x400 ;  /* 0x0000040000027802 */ /* 0x000fc60000000f00 */
[----:B------:R-:W-:-:S05]  /*9d80*/  IMAD.IADD R4, R3, 0x1, -R5 ;  /* 0x0000000103047824 */ /* 0x000fca00078e0a05 */
[----:B------:R-:W-:Y:S02]  /*9d90*/  LEA.HI R4, R4, R5, RZ, 0x1f ;  /* 0x0000000504047211 */ /* 0x000fe400078ff8ff */
[----:B------:R-:W-:Y:S02]  /*9da0*/  SHF.L.U32 R5, R0, 0x1f, RZ ;  /* 0x0000001f00057819 */ /* 0x000fe400000006ff */
[----:B------:R-:W-:-:S05]  /*9db0*/  SHF.R.U32.HI R4, RZ, 0x2, R4 ;  /* 0x00000002ff047819 */ /* 0x000fca0000011604 */
[----:B------:R-:W-:Y:S01]  /*9dc0*/  IMAD R3, R4, -0x7, R3 ;  /* 0xfffffff904037824 */ /* 0x000fe200078e0203 */
[----:B0-----:R-:W-:-:S05]  /*9dd0*/  LEA R2, R7, R2, 0x18 ;  /* 0x0000000207027211 */ /* 0x001fca00078ec0ff */
[----:B------:R-:W-:-:S04]  /*9de0*/  VIADD R2, R2, 0x38038 ;  /* 0x0003803802027836 */ /* 0x000fc80000000000 */
[----:B------:R-:W-:-:S07]  /*9df0*/  IMAD R4, R3, 0x8, R2 ;  /* 0x0000000803047824 */ /* 0x000fce00078e0202 */
.L_x_286:
[----:B0-----:R0:W1:Y:S02]  /*9e00*/  SYNCS.PHASECHK.TRANS64.TRYWAIT P0, [R4+URZ], R5 ;  /* 0x00000005040075a7 */ /* 0x001064000800017f */
[----:B-1----:R-:W-:Y:S05]  /*9e10*/  @!P0 NANOSLEEP.SYNCS 0x989680 ;  /* 0x009896800000895d */ /* 0x002fea0003900000 */
[----:B------:R-:W1:Y:S02]  /*9e20*/  @!P0 SYNCS.PHASECHK.TRANS64 P0, [R4+URZ], R5 ;  /* 0x00000005040085a7 */ /* 0x000e64000800007f */
[----:B-1----:R-:W-:Y:S05]  /*9e30*/  @!P0 BRA `(.L_x_286) ;  /* 0xfffffffc00f08947 */ /* 0x002fea000383ffff */
[----:B------:R-:W-:-:S05]  /*9e40*/  VIADD R3, R3, 0x1 ;  /* 0x0000000103037836 */ /* 0x000fca0000000000 */
[----:B------:R-:W-:-:S04]  /*9e50*/  ISETP.NE.AND P0, PT, R3, 0x7, PT ;  /* 0x000000070300780c */ /* 0x000fc80003f05270 */
[----:B0-----:R-:W-:Y:S02]  /*9e60*/  SEL R5, RZ, 0x1, P0 ;  /* 0x00000001ff057807 */ /* 0x001fe40000000000 */
[----:B------:R-:W-:Y:S02]  /*9e70*/  SEL R3, R3, RZ, P0 ;  /* 0x000000ff03037207 */ /* 0x000fe40000000000 */
[----:B------:R-:W-:-:S03]  /*9e80*/  LOP3.LUT R7, R0, R5, RZ, 0x3c, !PT ;  /* 0x0000000500077212 */ /* 0x000fc600078e3cff */
[----:B------:R-:W-:Y:S01]  /*9e90*/  IMAD R0, R3, 0x8, R2 ;  /* 0x0000000803007824 */ /* 0x000fe200078e0202 */
[----:B------:R-:W-:-:S07]  /*9ea0*/  SHF.L.U32 R5, R7, 0x1f, RZ ;  /* 0x0000001f07057819 */ /* 0x000fce00000006ff */
.L_x_287:
        /* <DEDUP_REMOVED lines=11> */
.L_x_288:
        /* <DEDUP_REMOVED lines=11> */
.L_x_289:
        /* <DEDUP_REMOVED lines=11> */
.L_x_290:
        /* <DEDUP_REMOVED lines=11> */
.L_x_291:
        /* <DEDUP_REMOVED lines=11> */
.L_x_292:
[----:B0-----:R0:W1:Y:S02]  /*a220*/  SYNCS.PHASECHK.TRANS64.TRYWAIT P0, [R3+URZ], R0 ;  /* 0x00000000030075a7 */ /* 0x001064000800017f */
[----:B-1----:R-:W-:Y:S05]  /*a230*/  @!P0 NANOSLEEP.SYNCS 0x989680 ;  /* 0x009896800000895d */ /* 0x002fea0003900000 */
[----:B------:R-:W1:Y:S02]  /*a240*/  @!P0 SYNCS.PHASECHK.TRANS64 P0, [R3+URZ], R0 ;  /* 0x00000000030085a7 */ /* 0x000e64000800007f */
[----:B-1----:R-:W-:Y:S05]  /*a250*/  @P0 EXIT ;  /* 0x000000000000094d */ /* 0x002fea0003800000 */
[----:B------:R-:W-:Y:S05]  /*a260*/  BRA `(.L_x_292) ;  /* 0xfffffffc00ec7947 */ /* 0x000fea000383ffff */
.L_x_293:
[----:B------:R-:W-:-:S00]  /*a270*/  BRA `(.L_x_293) ;  /* 0xfffffffc00fc7947 */ /* 0x000fc0000383ffff */
[----:B------:R-:W-:-:S00]  /*a280*/  NOP ;  /* 0x0000000000007918 */ /* 0x000fc00000000000 */
[----:B------:R-:W-:-:S00]  /*a290*/  NOP ;  /* 0x0000000000007918 */ /* 0x000fc00000000000 */
[----:B------:R-:W-:-:S00]  /*a2a0*/  NOP ;  /* 0x0000000000007918 */ /* 0x000fc00000000000 */
[----:B------:R-:W-:-:S00]  /*a2b0*/  NOP ;  /* 0x0000000000007918 */ /* 0x000fc00000000000 */
[----:B------:R-:W-:-:S00]  /*a2c0*/  NOP ;  /* 0x0000000000007918 */ /* 0x000fc00000000000 */
[----:B------:R-:W-:-:S00]  /*a2d0*/  NOP ;  /* 0x0000000000007918 */ /* 0x000fc00000000000 */
[----:B------:R-:W-:-:S00]  /*a2e0*/  NOP ;  /* 0x0000000000007918 */ /* 0x000fc00000000000 */
[----:B------:R-:W-:-:S00]  /*a2f0*/  NOP ;  /* 0x0000000000007918 */ /* 0x000fc00000000000 */
.L_x_294:


//--------------------- .nv.shared._ZN7cutlass13device_kernelINS_4conv6kernel13ConvUniversalINS1_16ConvProblemShapeILNS1_8OperatorE1ELi2EEENS1_10collective14CollectiveConvINS1_46MainloopSm90TmaGmmaWarpSpecializedImplicitGemmILS5_1ELi7ELi2EN4cute5tupleIJNSA_1CILi2EEENSC_ILi1EEESE_EEENS1_36KernelImplicitTmaWarpSpecializedSm90ELi1EEENSB_IJNSC_ILi128EEESI_NSB_IJNSC_ILi64EEEEEEEEENS_6half_tESM_NSA_8TiledMMAINSA_8MMA_AtomIJNSA_4SM904GMMA26MMA_64x128x16_F32F16F16_SSILNSQ_5MajorE0ELSS_1ELNSQ_7ScaleInE1ELST_1EEEEEENSA_6LayoutINSB_IJSE_SE_SE_EEENSB_IJNSC_ILi0EEESY_SY_EEEEENSB_IJNSA_10UnderscoreES11_S11_EEEEENS7_6detail26Sm90ImplicitGemmTileTraitsINSA_20SM90_TMA_LOAD_IM2COLENSA_14ComposedLayoutINSA_7SwizzleILi3ELi4ELi3EEENSA_18smem_ptr_flag_bitsILi16EEENSW_INSB_IJNSB_IJNSC_ILi8EEENSC_ILi16EEEEEENSB_IJSJ_SE_EEENSB_IJSE_NSC_ILi7EEEEEEEEENSB_IJNSB_IJSJ_NSC_ILi512EEEEEENSB_IJSE_SY_EEENSB_IJSY_NSC_ILi8192EEEEEEEEEEEEEvEENS15_INSA_23SM90_TMA_LOAD_MULTICASTENS17_IS19_S1B_NSW_INSB_IJNSB_IJSJ_SD_EEENSB_IJS1C_S1C_EEES1H_EEENSB_IJNSB_IJSE_NSC_ILi4096EEEEEES1K_S1N_EEEEEEEvEEEENS_8epilogue10collective6detail29Sm90TmaWarpSpecializedAdapterINS24_15DefaultEpilogueISM_NSB_IJNSB_IJlllEEESE_SY_EEES29_NS23_6thread17LinearCombinationISM_Li1EffLNS2A_9ScaleType4KindE0ELNS_15FloatRoundStyleE2ESM_EENS_4gemm15EpilogueDefaultEEEEEvvEEEEvNT_6ParamsE --------------------------
	.section	.nv.shared._ZN7cutlass13device_kernelINS_4conv6kernel13ConvUniversalINS1_16ConvProblemShapeILNS1_8OperatorE1ELi2EEENS1_10collective14CollectiveConvINS1_46MainloopSm90TmaGmmaWarpSpecializedImplicitGemmILS5_1ELi7ELi2EN4cute5tupleIJNSA_1CILi2EEENSC_ILi1EEESE_EEENS1_36KernelImplicitTmaWarpSpecializedSm90ELi1EEENSB_IJNSC_ILi128EEESI_NSB_IJNSC_ILi64EEEEEEEEENS_6half_tESM_NSA_8TiledMMAINSA_8MMA_AtomIJNSA_4SM904GMMA26MMA_64x128x16_F32F16F16_SSILNSQ_5MajorE0ELSS_1ELNSQ_7ScaleInE1ELST_1EEEEEENSA_6LayoutINSB_IJSE_SE_SE_EEENSB_IJNSC_ILi0EEESY_SY_EEEEENSB_IJNSA_10UnderscoreES11_S11_EEEEENS7_6detail26Sm90ImplicitGemmTileTraitsINSA_20SM90_TMA_LOAD_IM2COLENSA_14ComposedLayoutINSA_7SwizzleILi3ELi4ELi3EEENSA_18smem_ptr_flag_bitsILi16EEENSW_INSB_IJNSB_IJNSC_ILi8EEENSC_ILi16EEEEEENSB_IJSJ_SE_EEENSB_IJSE_NSC_ILi7EEEEEEEEENSB_IJNSB_IJSJ_NSC_ILi512EEEEEENSB_IJSE_SY_EEENSB_IJSY_NSC_ILi8192EEEEEEEEEEEEEvEENS15_INSA_23SM90_TMA_LOAD_MULTICASTENS17_IS19_S1B_NSW_INSB_IJNSB_IJSJ_SD_EEENSB_IJS1C_S1C_EEES1H_EEENSB_IJNSB_IJSE_NSC_ILi4096EEEEEES1K_S1N_EEEEEEEvEEEENS_8epilogue10collective6detail29Sm90TmaWarpSpecializedAdapterINS24_15DefaultEpilogueISM_NSB_IJNSB_IJlllEEESE_SY_EEES29_NS23_6thread17LinearCombinationISM_Li1EffLNS2A_9ScaleType4KindE0ELNS_15FloatRoundStyleE2ESM_EENS_4gemm15EpilogueDefaultEEEEEvvEEEEvNT_6ParamsE,"aw",@nobits
	.sectionflags	@""
	.align	16
	.zero		1024


//--------------------- .nv.shared.reserved.0     --------------------------
	.section	.nv.shared.reserved.0,"aw",@nobits
	.weak		__nv_reservedSMEM_offset_0_alias
	.size		__nv_reservedSMEM_offset_0_alias, 0, 0
	.other		__nv_reservedSMEM_offset_0_alias,@"STO_CUDA_RESERVED_SHARED STV_DEFAULT"
__nv_reservedSMEM_offset_0_alias:
	.zero		0


//--------------------- .nv.global                --------------------------
	.section	.nv.global,"aw",@nobits
.nv.global:
	.type		_ZN39_INTERNAL_8593fd0a_4_k_cu_420be645_37484cute1_E,@object
	.size		_ZN39_INTERNAL_8593fd0a_4_k_cu_420be645_37484cute1_E,(_ZN39_INTERNAL_8593fd0a_4_k_cu_420be645_37484cuda3std3__45__cpo6cbeginE - _ZN39_INTERNAL_8593fd0a_4_k_cu_420be645_37484cute1_E)
_ZN39_INTERNAL_8593fd0a_4_k_cu_420be645_37484cute1_E:
	.zero		1
	.type		_ZN39_INTERNAL_8593fd0a_4_k_cu_420be645_37484cuda3std3__45__cpo6cbeginE,@object
	.size		_ZN39_INTERNAL_8593fd0a_4_k_cu_420be645_37484cuda3std3__45__cpo6cbeginE,(_ZN39_INTERNAL_8593fd0a_4_k_cu_420be645_37484cuda3std3__48in_placeE - _ZN39_INTERNAL_8593fd0a_4_k_cu_420be645_37484cuda3std3__45__cpo6cbeginE)
_ZN39_INTERNAL_8593fd0a_4_k_cu_420be645_37484cuda3std3__45__cpo6cbeginE:
	.zero		1
	.type		_ZN39_INTERNAL_8593fd0a_4_k_cu_420be645_37484cuda3std3__48in_placeE,@object
	.size		_ZN39_INTERNAL_8593fd0a_4_k_cu_420be645_37484cuda3std3__48in_placeE,(_ZN39_INTERNAL_8593fd0a_4_k_cu_420be645_37484cuda3std6ranges3__45__cpo9iter_moveE - _ZN39_INTERNAL_8593fd0a_4_k_cu_420be645_37484cuda3std3__48in_placeE)
_ZN39_INTERNAL_8593fd0a_4_k_cu_420be645_37484cuda3std3__48in_placeE:
	.zero		1
	.type		_ZN39_INTERNAL_8593fd0a_4_k_cu_420be645_37484cuda3std6ranges3__45__cpo9iter_moveE,@object
	.size		_ZN39_INTERNAL_8593fd0a_4_k_cu_420be645_37484cuda3std6ranges3__45__cpo9iter_moveE,(_ZN39_INTERNAL_8593fd0a_4_k_cu_420be645_37484cuda3std3__45__cpo5beginE - _ZN39_INTERNAL_8593fd0a_4_k_cu_420be645_37484cuda3std6ranges3__45__cpo9iter_moveE)
_ZN39_INTERNAL_8593fd0a_4_k_cu_420be645_37484cuda3std6ranges3__45__cpo9iter_moveE:
	.zero		1
	.type		_ZN39_INTERNAL_8593fd0a_4_k_cu_420be645_37484cuda3std3__45__cpo5beginE,@object
	.size		_ZN39_INTERNAL_8593fd0a_4_k_cu_420be645_37484cuda3std3__45__cpo5beginE,(_ZN39_INTERNAL_8593fd0a_4_k_cu_420be645_37484cuda3std3__441_GLOBAL__N__8593fd0a_4_k_cu_420be645_37486ignoreE - _ZN39_INTERNAL_8593fd0a_4_k_cu_420be645_37484cuda3std3__45__cpo5beginE)
_ZN39_INTERNAL_8593fd0a_4_k_cu_420be645_37484cuda3std3__45__cpo5beginE:
	.zero		1
	.type		_ZN39_INTERNAL_8593fd0a_4_k_cu_420be645_37484cuda3std3__441_GLOBAL__N__8593fd0a_4_k_cu_420be645_37486ignoreE,@object
	.size		_ZN39_INTERNAL_8593fd0a_4_k_cu_420be645_37484cuda3std3__441_GLOBAL__N__8593fd0a_4_k_cu_420be645_37486ignoreE,(_ZN39_INTERNAL_8593fd0a_4_k_cu_420be645_37484cute7productE - _ZN39_INTERNAL_8593fd0a_4_k_cu_420be645_37484cuda3std3__441_GLOBAL__N__8593fd0a_4_k_cu_420be645_37486ignoreE)
_ZN39_INTERNAL_8593fd0a_4_k_cu_420be645_37484cuda3std3__441_GLOBAL__N__8593fd0a_4_k_cu_420be645_37486ignoreE:
	.zero		1
	.type		_ZN39_INTERNAL_8593fd0a_4_k_cu_420be645_37484cute7productE,@object
	.size		_ZN39_INTERNAL_8593fd0a_4_k_cu_420be645_37484cute7productE,(_ZN39_INTERNAL_8593fd0a_4_k_cu_420be645_37484cuda3std3__45__cpo3endE - _ZN39_INTERNAL_8593fd0a_4_k_cu_420be645_37484cute7productE)
_ZN39_INTERNAL_8593fd0a_4_k_cu_420be645_37484cute7productE:
	.zero		1
	.type		_ZN39_INTERNAL_8593fd0a_4_k_cu_420be645_37484cuda3std3__45__cpo3endE,@object
	.size		_ZN39_INTERNAL_8593fd0a_4_k_cu_420be645_37484cuda3std3__45__cpo3endE,(_ZN39_INTERNAL_8593fd0a_4_k_cu_420be645_37484cuda3std3__419piecewise_constructE - _ZN39_INTERNAL_8593fd0a_4_k_cu_420be645_37484cuda3std3__45__cpo3endE)
_ZN39_INTERNAL_8593fd0a_4_k_cu_420be645_37484cuda3std3__45__cpo3endE:
	.zero		1
	.type		_ZN39_INTERNAL_8593fd0a_4_k_cu_420be645_37484cuda3std3__419piecewise_constructE,@object
	.size		_ZN39_INTERNAL_8593fd0a_4_k_cu_420be645_37484cuda3std3__419piecewise_constructE,(_ZN39_INTERNAL_8593fd0a_4_k_cu_420be645_37484cuda3std3__45__cpo4cendE - _ZN39_INTERNAL_8593fd0a_4_k_cu_420be645_37484cuda3std3__419piecewise_constructE)
_ZN39_INTERNAL_8593fd0a_4_k_cu_420be645_37484cuda3std3__419piecewise_constructE:
	.zero		1
	.type		_ZN39_INTERNAL_8593fd0a_4_k_cu_420be645_37484cuda3std3__45__cpo4cendE,@object
	.size		_ZN39_INTERNAL_8593fd0a_4_k_cu_420be645_37484cuda3std3__45__cpo4cendE,(_ZN39_INTERNAL_8593fd0a_4_k_cu_420be645_37484cuda3std6ranges3__45__cpo4swapE - _ZN39_INTERNAL_8593fd0a_4_k_cu_420be645_37484cuda3std3__45__cpo4cendE)
_ZN39_INTERNAL_8593fd0a_4_k_cu_420be645_37484cuda3std3__45__cpo4cendE:
	.zero		1
	.type		_ZN39_INTERNAL_8593fd0a_4_k_cu_420be645_37484cuda3std6ranges3__45__cpo4swapE,@object
	.size		_ZN39_INTERNAL_8593fd0a_4_k_cu_420be645_37484cuda3std6ranges3__45__cpo4swapE,(.L_7 - _ZN39_INTERNAL_8593fd0a_4_k_cu_420be645_37484cuda3std6ranges3__45__cpo4swapE)
_ZN39_INTERNAL_8593fd0a_4_k_cu_420be645_37484cuda3std6ranges3__45__cpo4swapE:
	.zero		1
.L_7:


//--------------------- .nv.constant0._ZN7cutlass13device_kernelINS_4conv6kernel13ConvUniversalINS1_16ConvProblemShapeILNS1_8OperatorE1ELi2EEENS1_10collective14CollectiveConvINS1_46MainloopSm90TmaGmmaWarpSpecializedImplicitGemmILS5_1ELi7ELi2EN4cute5tupleIJNSA_1CILi2EEENSC_ILi1EEESE_EEENS1_36KernelImplicitTmaWarpSpecializedSm90ELi1EEENSB_IJNSC_ILi128EEESI_NSB_IJNSC_ILi64EEEEEEEEENS_6half_tESM_NSA_8TiledMMAINSA_8MMA_AtomIJNSA_4SM904GMMA26MMA_64x128x16_F32F16F16_SSILNSQ_5MajorE0ELSS_1ELNSQ_7ScaleInE1ELST_1EEEEEENSA_6LayoutINSB_IJSE_SE_SE_EEENSB_IJNSC_ILi0EEESY_SY_EEEEENSB_IJNSA_10UnderscoreES11_S11_EEEEENS7_6detail26Sm90ImplicitGemmTileTraitsINSA_20SM90_TMA_LOAD_IM2COLENSA_14ComposedLayoutINSA_7SwizzleILi3ELi4ELi3EEENSA_18smem_ptr_flag_bitsILi16EEENSW_INSB_IJNSB_IJNSC_ILi8EEENSC_ILi16EEEEEENSB_IJSJ_SE_EEENSB_IJSE_NSC_ILi7EEEEEEEEENSB_IJNSB_IJSJ_NSC_ILi512EEEEEENSB_IJSE_SY_EEENSB_IJSY_NSC_ILi8192EEEEEEEEEEEEEvEENS15_INSA_23SM90_TMA_LOAD_MULTICASTENS17_IS19_S1B_NSW_INSB_IJNSB_IJSJ_SD_EEENSB_IJS1C_S1C_EEES1H_EEENSB_IJNSB_IJSE_NSC_ILi4096EEEEEES1K_S1N_EEEEEEEvEEEENS_8epilogue10collective6detail29Sm90TmaWarpSpecializedAdapterINS24_15DefaultEpilogueISM_NSB_IJNSB_IJlllEEESE_SY_EEES29_NS23_6thread17LinearCombinationISM_Li1EffLNS2A_9ScaleType4KindE0ELNS_15FloatRoundStyleE2ESM_EENS_4gemm15EpilogueDefaultEEEEEvvEEEEvNT_6ParamsE --------------------------
	.section	.nv.constant0._ZN7cutlass13device_kernelINS_4conv6kernel13ConvUniversalINS1_16ConvProblemShapeILNS1_8OperatorE1ELi2EEENS1_10collective14CollectiveConvINS1_46MainloopSm90TmaGmmaWarpSpecializedImplicitGemmILS5_1ELi7ELi2EN4cute5tupleIJNSA_1CILi2EEENSC_ILi1EEESE_EEENS1_36KernelImplicitTmaWarpSpecializedSm90ELi1EEENSB_IJNSC_ILi128EEESI_NSB_IJNSC_ILi64EEEEEEEEENS_6half_tESM_NSA_8TiledMMAINSA_8MMA_AtomIJNSA_4SM904GMMA26MMA_64x128x16_F32F16F16_SSILNSQ_5MajorE0ELSS_1ELNSQ_7ScaleInE1ELST_1EEEEEENSA_6LayoutINSB_IJSE_SE_SE_EEENSB_IJNSC_ILi0EEESY_SY_EEEEENSB_IJNSA_10UnderscoreES11_S11_EEEEENS7_6detail26Sm90ImplicitGemmTileTraitsINSA_20SM90_TMA_LOAD_IM2COLENSA_14ComposedLayoutINSA_7SwizzleILi3ELi4ELi3EEENSA_18smem_ptr_flag_bitsILi16EEENSW_INSB_IJNSB_IJNSC_ILi8EEENSC_ILi16EEEEEENSB_IJSJ_SE_EEENSB_IJSE_NSC_ILi7EEEEEEEEENSB_IJNSB_IJSJ_NSC_ILi512EEEEEENSB_IJSE_SY_EEENSB_IJSY_NSC_ILi8192EEEEEEEEEEEEEvEENS15_INSA_23SM90_TMA_LOAD_MULTICASTENS17_IS19_S1B_NSW_INSB_IJNSB_IJSJ_SD_EEENSB_IJS1C_S1C_EEES1H_EEENSB_IJNSB_IJSE_NSC_ILi4096EEEEEES1K_S1N_EEEEEEEvEEEENS_8epilogue10collective6detail29Sm90TmaWarpSpecializedAdapterINS24_15DefaultEpilogueISM_NSB_IJNSB_IJlllEEESE_SY_EEES29_NS23_6thread17LinearCombinationISM_Li1EffLNS2A_9ScaleType4KindE0ELNS_15FloatRoundStyleE2ESM_EENS_4gemm15EpilogueDefaultEEEEEvvEEEEvNT_6ParamsE,"a",@progbits
	.sectionflags	@""
	.align	4
.nv.constant0._ZN7cutlass13device_kernelINS_4conv6kernel13ConvUniversalINS1_16ConvProblemShapeILNS1_8OperatorE1ELi2EEENS1_10collective14CollectiveConvINS1_46MainloopSm90TmaGmmaWarpSpecializedImplicitGemmILS5_1ELi7ELi2EN4cute5tupleIJNSA_1CILi2EEENSC_ILi1EEESE_EEENS1_36KernelImplicitTmaWarpSpecializedSm90ELi1EEENSB_IJNSC_ILi128EEESI_NSB_IJNSC_ILi64EEEEEEEEENS_6half_tESM_NSA_8TiledMMAINSA_8MMA_AtomIJNSA_4SM904GMMA26MMA_64x128x16_F32F16F16_SSILNSQ_5MajorE0ELSS_1ELNSQ_7ScaleInE1ELST_1EEEEEENSA_6LayoutINSB_IJSE_SE_SE_EEENSB_IJNSC_ILi0EEESY_SY_EEEEENSB_IJNSA_10UnderscoreES11_S11_EEEEENS7_6detail26Sm90ImplicitGemmTileTraitsINSA_20SM90_TMA_LOAD_IM2COLENSA_14ComposedLayoutINSA_7SwizzleILi3ELi4ELi3EEENSA_18smem_ptr_flag_bitsILi16EEENSW_INSB_IJNSB_IJNSC_ILi8EEENSC_ILi16EEEEEENSB_IJSJ_SE_EEENSB_IJSE_NSC_ILi7EEEEEEEEENSB_IJNSB_IJSJ_NSC_ILi512EEEEEENSB_IJSE_SY_EEENSB_IJSY_NSC_ILi8192EEEEEEEEEEEEEvEENS15_INSA_23SM90_TMA_LOAD_MULTICASTENS17_IS19_S1B_NSW_INSB_IJNSB_IJSJ_SD_EEENSB_IJS1C_S1C_EEES1H_EEENSB_IJNSB_IJSE_NSC_ILi4096EEEEEES1K_S1N_EEEEEEEvEEEENS_8epilogue10collective6detail29Sm90TmaWarpSpecializedAdapterINS24_15DefaultEpilogueISM_NSB_IJNSB_IJlllEEESE_SY_EEES29_NS23_6thread17LinearCombinationISM_Li1EffLNS2A_9ScaleType4KindE0ELNS_15FloatRoundStyleE2ESM_EENS_4gemm15EpilogueDefaultEEEEEvvEEEEvNT_6ParamsE:
	.zero		1536


//--------------------- SYMBOLS --------------------------

	.type		.nv.reservedSmem.offset0,@object
	.size		.nv.reservedSmem.offset0,0x4
